//
// Generated by NVIDIA NVVM Compiler
//
// Compiler Build ID: CL-36424714
// Cuda compilation tools, release 13.0, V13.0.88
// Based on NVVM 20.0.0
//

.version 9.0
.target sm_100
.address_size 64

	// .globl	_Z6brute7PKh
.global .attribute(.managed) .align 4 .u32 g_found;
.global .attribute(.managed) .align 8 .u64 g_idx;
.const .align 1 .b8 d_CHARSET[63] = {97, 98, 99, 100, 101, 102, 103, 104, 105, 106, 107, 108, 109, 110, 111, 112, 113, 114, 115, 116, 117, 118, 119, 120, 121, 122, 65, 66, 67, 68, 69, 70, 71, 72, 73, 74, 75, 76, 77, 78, 79, 80, 81, 82, 83, 84, 85, 86, 87, 88, 89, 90, 48, 49, 50, 51, 52, 53, 54, 55, 56, 57};
.const .align 4 .b8 d_K[256];

.visible .entry _Z6brute7PKh(
	.param .u64 .ptr .align 1 _Z6brute7PKh_param_0
)
.maxntid 256
.minnctapersm 4
{
	.local .align 16 .b8 	__local_depot0[64];
	.reg .b64 	%SP;
	.reg .b64 	%SPL;
	.reg .pred 	%p<41>;
	.reg .b16 	%rs<23>;
	.reg .b32 	%r<710>;
	.reg .b64 	%rd<55>;

	mov.u64 	%SPL, __local_depot0;
	add.u64 	%rd1, %SPL, 0;
	ld.volatile.global.u32 	%r41, [g_found];
	setp.ne.s32 	%p8, %r41, 0;
	@%p8 bra 	$L__BB0_25;
	mov.u32 	%r42, %ntid.x;
	mov.u32 	%r43, %nctaid.x;
	mul.wide.u32 	%rd2, %r42, %r43;
	mov.u32 	%r44, %ctaid.x;
	mul.wide.u32 	%rd11, %r44, %r42;
	mov.u32 	%r45, %tid.x;
	cvt.u64.u32 	%rd12, %r45;
	add.s64 	%rd53, %rd11, %rd12;
	ld.const.u32 	%r46, [d_K+4];
	add.s32 	%r1, %r46, 271733878;
	ld.const.u32 	%r47, [d_K+8];
	add.s32 	%r2, %r47, -1732584194;
	ld.const.u32 	%r48, [d_K+12];
	add.s32 	%r3, %r48, -271733879;
	ld.const.u32 	%r4, [d_K+20];
	ld.const.u32 	%r5, [d_K+24];
	ld.const.u32 	%r6, [d_K+28];
	ld.const.u32 	%r7, [d_K+32];
	ld.const.u32 	%r8, [d_K+52];
	ld.const.u32 	%r9, [d_K+56];
	ld.const.u32 	%r10, [d_K+60];
	ld.const.u32 	%r11, [d_K+64];
	ld.const.u32 	%r12, [d_K+68];
	ld.const.u32 	%r13, [d_K+72];
	ld.const.u32 	%r14, [d_K+76];
	ld.const.u32 	%r15, [d_K+80];
	ld.const.u32 	%r16, [d_K+88];
	ld.const.u32 	%r17, [d_K+116];
	ld.const.u32 	%r18, [d_K+120];
	ld.const.u32 	%r19, [d_K+124];
	ld.const.u32 	%r20, [d_K+128];
	ld.const.u32 	%r21, [d_K+132];
	ld.const.u32 	%r22, [d_K+136];
	ld.const.u32 	%r23, [d_K+140];
	ld.const.u32 	%r24, [d_K+144];
	ld.const.u32 	%r25, [d_K+148];
	ld.const.u32 	%r26, [d_K+152];
	ld.const.u32 	%r27, [d_K+156];
	ld.const.u32 	%r28, [d_K+160];
	ld.const.u32 	%r29, [d_K+164];
	ld.const.u32 	%r30, [d_K+168];
	ld.const.u32 	%r31, [d_K+172];
	ld.const.u32 	%r32, [d_K+176];
	ld.const.u32 	%r33, [d_K+180];
	ld.const.u32 	%r34, [d_K+184];
	ld.const.u32 	%r35, [d_K+188];
	ld.const.u32 	%r36, [d_K+192];
	ld.const.u32 	%r37, [d_K+244];
	mov.u64 	%rd14, d_CHARSET;
$L__BB0_2:
	ld.volatile.global.u32 	%r49, [g_found];
	setp.ne.s32 	%p9, %r49, 0;
	@%p9 bra 	$L__BB0_25;
	shr.u64 	%rd15, %rd53, 1;
	mul.hi.u64 	%rd16, %rd15, -8925843906633654007;
	shr.u64 	%rd17, %rd16, 4;
	mul.lo.s64 	%rd18, %rd17, 62;
	sub.s64 	%rd19, %rd53, %rd18;
	add.s64 	%rd20, %rd14, %rd19;
	ld.const.u8 	%rs1, [%rd20];
	mul.hi.u64 	%rd21, %rd17, 595056260442243601;
	shr.u64 	%rd22, %rd21, 1;
	mul.lo.s64 	%rd23, %rd22, 62;
	sub.s64 	%rd24, %rd17, %rd23;
	add.s64 	%rd25, %rd14, %rd24;
	ld.const.u8 	%rs2, [%rd25];
	mul.hi.u64 	%rd26, %rd53, 2457006494729263899;
	shr.u64 	%rd27, %rd26, 9;
	cvt.u32.u64 	%r50, %rd27;
	shr.u32 	%r51, %r50, 1;
	mul.hi.u32 	%r52, %r51, -2078209981;
	shr.u32 	%r53, %r52, 4;
	mul.lo.s32 	%r54, %r53, 62;
	sub.s32 	%r55, %r50, %r54;
	cvt.u64.u32 	%rd28, %r55;
	add.s64 	%rd29, %rd14, %rd28;
	ld.const.u8 	%rs3, [%rd29];
	shr.u64 	%rd30, %rd53, 3;
	mul.hi.u64 	%rd31, %rd30, 2536264768752788541;
	shr.u64 	%rd32, %rd31, 12;
	cvt.u32.u64 	%r56, %rd32;
	shr.u32 	%r57, %r56, 1;
	mul.hi.u32 	%r58, %r57, -2078209981;
	shr.u32 	%r59, %r58, 4;
	mul.lo.s32 	%r60, %r59, 62;
	sub.s32 	%r61, %r56, %r60;
	cvt.u64.u32 	%rd33, %r61;
	add.s64 	%rd34, %rd14, %rd33;
	ld.const.u8 	%rs4, [%rd34];
	mul.hi.u64 	%rd35, %rd53, 5236159522586402149;
	shr.u64 	%rd36, %rd35, 22;
	cvt.u32.u64 	%r62, %rd36;
	shr.u32 	%r63, %r62, 1;
	mul.hi.u32 	%r64, %r63, -2078209981;
	shr.u32 	%r65, %r64, 4;
	mul.lo.s32 	%r66, %r65, 62;
	sub.s32 	%r67, %r62, %r66;
	cvt.u64.u32 	%rd37, %r67;
	add.s64 	%rd38, %rd14, %rd37;
	ld.const.u8 	%rs5, [%rd38];
	mul.hi.u64 	%rd39, %rd53, 2702533947141368851;
	shr.u64 	%rd40, %rd39, 27;
	cvt.u16.u64 	%rs8, %rd40;
	shr.u16 	%rs9, %rs8, 1;
	mul.hi.u16 	%rs10, %rs9, 16913;
	shr.u16 	%rs11, %rs10, 3;
	mul.lo.s16 	%rs12, %rs11, 62;
	sub.s16 	%rs13, %rs8, %rs12;
	cvt.u64.u16 	%rd41, %rs13;
	add.s64 	%rd42, %rd14, %rd41;
	ld.const.u8 	%rs6, [%rd42];
	mul.hi.u64 	%rd43, %rd53, -7287894227448415715;
	shr.u64 	%rd44, %rd43, 35;
	add.s64 	%rd45, %rd14, %rd44;
	ld.const.u8 	%rs7, [%rd45];
	mov.b32 	%r68, 0;
	st.local.v2.b32 	[%rd1], {%r68, %r68};
	setp.eq.s16 	%p11, %rs7, 0;
	mov.b64 	%rd54, 0;
	mov.pred 	%p40, 0;
	mov.pred 	%p35, %p40;
	mov.pred 	%p36, %p40;
	mov.pred 	%p37, %p40;
	mov.pred 	%p38, %p40;
	mov.pred 	%p39, %p40;
	@%p11 bra 	$L__BB0_10;
	setp.eq.s16 	%p14, %rs6, 0;
	mov.b64 	%rd54, 1;
	mov.pred 	%p35, -1;
	@%p14 bra 	$L__BB0_10;
	setp.eq.s16 	%p17, %rs5, 0;
	mov.b64 	%rd54, 2;
	mov.pred 	%p36, -1;
	mov.pred 	%p35, %p40;
	mov.pred 	%p37, %p40;
	mov.pred 	%p38, %p40;
	mov.pred 	%p39, %p40;
	@%p17 bra 	$L__BB0_10;
	setp.eq.s16 	%p20, %rs4, 0;
	mov.b64 	%rd54, 3;
	mov.pred 	%p37, -1;
	mov.pred 	%p35, %p40;
	mov.pred 	%p36, %p40;
	mov.pred 	%p38, %p40;
	mov.pred 	%p39, %p40;
	@%p20 bra 	$L__BB0_10;
	setp.eq.s16 	%p23, %rs3, 0;
	mov.b64 	%rd54, 4;
	mov.pred 	%p38, -1;
	mov.pred 	%p35, %p40;
	mov.pred 	%p36, %p40;
	mov.pred 	%p37, %p40;
	mov.pred 	%p39, %p40;
	@%p23 bra 	$L__BB0_10;
	setp.eq.s16 	%p26, %rs2, 0;
	mov.b64 	%rd54, 5;
	mov.pred 	%p39, -1;
	mov.pred 	%p35, %p40;
	mov.pred 	%p36, %p40;
	mov.pred 	%p37, %p40;
	mov.pred 	%p38, %p40;
	@%p26 bra 	$L__BB0_10;
	setp.eq.s16 	%p1, %rs1, 0;
	selp.b64 	%rd54, 6, 7, %p1;
	mov.pred 	%p35, %p40;
	mov.pred 	%p36, %p40;
	mov.pred 	%p37, %p40;
	mov.pred 	%p38, %p40;
	mov.pred 	%p39, %p40;
	mov.pred 	%p40, %p1;
$L__BB0_10:
	setp.eq.s16 	%p28, %rs7, 0;
	@%p28 bra 	$L__BB0_18;
	st.local.u8 	[%rd1], %rs7;
	@%p35 bra 	$L__BB0_18;
	st.local.u8 	[%rd1+1], %rs6;
	@%p36 bra 	$L__BB0_18;
	st.local.u8 	[%rd1+2], %rs5;
	@%p37 bra 	$L__BB0_18;
	st.local.u8 	[%rd1+3], %rs4;
	@%p38 bra 	$L__BB0_18;
	st.local.u8 	[%rd1+4], %rs3;
	@%p39 bra 	$L__BB0_18;
	st.local.u8 	[%rd1+5], %rs2;
	@%p40 bra 	$L__BB0_18;
	st.local.u8 	[%rd1+6], %rs1;
$L__BB0_18:
	ld.param.u64 	%rd52, [_Z6brute7PKh_param_0];
	add.s64 	%rd51, %rd1, %rd54;
	mov.b16 	%rs20, 128;
	st.local.u8 	[%rd51], %rs20;
	cvt.u32.u64 	%r69, %rd54;
	shl.b32 	%r70, %r69, 3;
	ld.local.v2.b32 	{%r71, %r72}, [%rd1];
	bfe.u32 	%r73, %r72, 24, 8;
	bfe.u32 	%r74, %r72, 16, 8;
	bfe.u32 	%r75, %r72, 8, 8;
	cvt.u16.u32 	%rs21, %r75;
	ld.local.u32 	%r76, [%rd1];
	bfe.u32 	%r77, %r72, 0, 8;
	and.b16  	%rs22, %rs21, 255;
	mul.wide.u16 	%r78, %rs22, 256;
	or.b32  	%r79, %r78, %r77;
	shl.b32 	%r80, %r74, 16;
	and.b32  	%r81, %r80, 16711680;
	or.b32  	%r82, %r79, %r81;
	shl.b32 	%r83, %r73, 24;
	or.b32  	%r84, %r82, %r83;
	ld.const.u32 	%r85, [d_K];
	add.s32 	%r86, %r85, %r76;
	add.s32 	%r87, %r86, -1;
	shf.l.wrap.b32 	%r88, %r87, %r87, 7;
	add.s32 	%r89, %r88, -271733879;
	not.b32 	%r90, %r89;
	and.b32  	%r91, %r89, -271733879;
	and.b32  	%r92, %r90, -1732584194;
	or.b32  	%r93, %r91, %r92;
	add.s32 	%r94, %r93, %r1;
	add.s32 	%r95, %r94, %r84;
	shl.b32 	%r96, %r95, 12;
	shr.u32 	%r97, %r95, 20;
	add.s32 	%r98, %r97, %r89;
	add.s32 	%r99, %r98, %r96;
	not.b32 	%r100, %r99;
	and.b32  	%r101, %r99, %r89;
	and.b32  	%r102, %r100, -271733879;
	or.b32  	%r103, %r101, %r102;
	add.s32 	%r104, %r103, %r2;
	shl.b32 	%r105, %r104, 17;
	shr.u32 	%r106, %r104, 15;
	add.s32 	%r107, %r106, %r99;
	add.s32 	%r108, %r107, %r105;
	and.b32  	%r109, %r108, %r99;
	not.b32 	%r110, %r108;
	and.b32  	%r111, %r89, %r110;
	or.b32  	%r112, %r109, %r111;
	add.s32 	%r113, %r112, %r3;
	shl.b32 	%r114, %r113, 22;
	shr.u32 	%r115, %r113, 10;
	add.s32 	%r116, %r115, %r108;
	add.s32 	%r117, %r116, %r114;
	and.b32  	%r118, %r117, %r108;
	not.b32 	%r119, %r117;
	and.b32  	%r120, %r99, %r119;
	or.b32  	%r121, %r118, %r120;
	add.s32 	%r122, %r121, %r89;
	ld.const.u32 	%r123, [d_K+16];
	add.s32 	%r124, %r122, %r123;
	shl.b32 	%r125, %r124, 7;
	shr.u32 	%r126, %r124, 25;
	add.s32 	%r127, %r126, %r117;
	add.s32 	%r128, %r127, %r125;
	and.b32  	%r129, %r128, %r117;
	not.b32 	%r130, %r128;
	and.b32  	%r131, %r108, %r130;
	or.b32  	%r132, %r129, %r131;
	add.s32 	%r133, %r132, %r99;
	add.s32 	%r134, %r133, %r4;
	shl.b32 	%r135, %r134, 12;
	shr.u32 	%r136, %r134, 20;
	add.s32 	%r137, %r136, %r128;
	add.s32 	%r138, %r137, %r135;
	and.b32  	%r139, %r138, %r128;
	not.b32 	%r140, %r138;
	and.b32  	%r141, %r117, %r140;
	or.b32  	%r142, %r139, %r141;
	add.s32 	%r143, %r142, %r108;
	add.s32 	%r144, %r143, %r5;
	shl.b32 	%r145, %r144, 17;
	shr.u32 	%r146, %r144, 15;
	add.s32 	%r147, %r146, %r138;
	add.s32 	%r148, %r147, %r145;
	and.b32  	%r149, %r148, %r138;
	not.b32 	%r150, %r148;
	and.b32  	%r151, %r128, %r150;
	or.b32  	%r152, %r149, %r151;
	add.s32 	%r153, %r152, %r117;
	add.s32 	%r154, %r153, %r6;
	shl.b32 	%r155, %r154, 22;
	shr.u32 	%r156, %r154, 10;
	add.s32 	%r157, %r156, %r148;
	add.s32 	%r158, %r157, %r155;
	and.b32  	%r159, %r158, %r148;
	not.b32 	%r160, %r158;
	and.b32  	%r161, %r138, %r160;
	or.b32  	%r162, %r159, %r161;
	add.s32 	%r163, %r162, %r128;
	add.s32 	%r164, %r163, %r7;
	shl.b32 	%r165, %r164, 7;
	shr.u32 	%r166, %r164, 25;
	add.s32 	%r167, %r166, %r158;
	add.s32 	%r168, %r167, %r165;
	and.b32  	%r169, %r168, %r158;
	not.b32 	%r170, %r168;
	and.b32  	%r171, %r148, %r170;
	or.b32  	%r172, %r169, %r171;
	add.s32 	%r173, %r172, %r138;
	ld.const.u32 	%r174, [d_K+36];
	add.s32 	%r175, %r173, %r174;
	shl.b32 	%r176, %r175, 12;
	shr.u32 	%r177, %r175, 20;
	add.s32 	%r178, %r177, %r168;
	add.s32 	%r179, %r178, %r176;
	and.b32  	%r180, %r179, %r168;
	not.b32 	%r181, %r179;
	and.b32  	%r182, %r158, %r181;
	or.b32  	%r183, %r180, %r182;
	add.s32 	%r184, %r183, %r148;
	ld.const.u32 	%r185, [d_K+40];
	add.s32 	%r186, %r184, %r185;
	shl.b32 	%r187, %r186, 17;
	shr.u32 	%r188, %r186, 15;
	add.s32 	%r189, %r188, %r179;
	add.s32 	%r190, %r189, %r187;
	and.b32  	%r191, %r190, %r179;
	not.b32 	%r192, %r190;
	and.b32  	%r193, %r168, %r192;
	or.b32  	%r194, %r191, %r193;
	add.s32 	%r195, %r194, %r158;
	ld.const.u32 	%r196, [d_K+44];
	add.s32 	%r197, %r195, %r196;
	shl.b32 	%r198, %r197, 22;
	shr.u32 	%r199, %r197, 10;
	add.s32 	%r200, %r199, %r190;
	add.s32 	%r201, %r200, %r198;
	and.b32  	%r202, %r201, %r190;
	not.b32 	%r203, %r201;
	and.b32  	%r204, %r179, %r203;
	or.b32  	%r205, %r202, %r204;
	add.s32 	%r206, %r205, %r168;
	ld.const.u32 	%r207, [d_K+48];
	add.s32 	%r208, %r206, %r207;
	shl.b32 	%r209, %r208, 7;
	shr.u32 	%r210, %r208, 25;
	add.s32 	%r211, %r210, %r201;
	add.s32 	%r212, %r211, %r209;
	and.b32  	%r213, %r212, %r201;
	not.b32 	%r214, %r212;
	and.b32  	%r215, %r190, %r214;
	or.b32  	%r216, %r213, %r215;
	add.s32 	%r217, %r216, %r179;
	add.s32 	%r218, %r217, %r8;
	shl.b32 	%r219, %r218, 12;
	shr.u32 	%r220, %r218, 20;
	add.s32 	%r221, %r220, %r212;
	add.s32 	%r222, %r221, %r219;
	and.b32  	%r223, %r222, %r212;
	not.b32 	%r224, %r222;
	and.b32  	%r225, %r201, %r224;
	or.b32  	%r226, %r223, %r225;
	add.s32 	%r227, %r226, %r190;
	add.s32 	%r228, %r227, %r9;
	add.s32 	%r229, %r228, %r70;
	shl.b32 	%r230, %r229, 17;
	shr.u32 	%r231, %r229, 15;
	add.s32 	%r232, %r231, %r222;
	add.s32 	%r233, %r232, %r230;
	and.b32  	%r234, %r233, %r222;
	not.b32 	%r235, %r233;
	and.b32  	%r236, %r212, %r235;
	or.b32  	%r237, %r234, %r236;
	add.s32 	%r238, %r237, %r201;
	add.s32 	%r239, %r238, %r10;
	shl.b32 	%r240, %r239, 22;
	shr.u32 	%r241, %r239, 10;
	add.s32 	%r242, %r241, %r233;
	add.s32 	%r243, %r242, %r240;
	and.b32  	%r244, %r243, %r222;
	and.b32  	%r245, %r233, %r224;
	or.b32  	%r246, %r244, %r245;
	add.s32 	%r247, %r246, %r212;
	add.s32 	%r248, %r247, %r11;
	add.s32 	%r249, %r248, %r84;
	shl.b32 	%r250, %r249, 5;
	shr.u32 	%r251, %r249, 27;
	add.s32 	%r252, %r251, %r243;
	add.s32 	%r253, %r252, %r250;
	and.b32  	%r254, %r253, %r233;
	and.b32  	%r255, %r243, %r235;
	or.b32  	%r256, %r254, %r255;
	add.s32 	%r257, %r256, %r222;
	add.s32 	%r258, %r257, %r12;
	shl.b32 	%r259, %r258, 9;
	shr.u32 	%r260, %r258, 23;
	add.s32 	%r261, %r260, %r253;
	add.s32 	%r262, %r261, %r259;
	and.b32  	%r263, %r262, %r243;
	not.b32 	%r264, %r243;
	and.b32  	%r265, %r253, %r264;
	or.b32  	%r266, %r263, %r265;
	add.s32 	%r267, %r266, %r233;
	add.s32 	%r268, %r267, %r13;
	shl.b32 	%r269, %r268, 14;
	shr.u32 	%r270, %r268, 18;
	add.s32 	%r271, %r270, %r262;
	add.s32 	%r272, %r271, %r269;
	and.b32  	%r273, %r272, %r253;
	not.b32 	%r274, %r253;
	and.b32  	%r275, %r262, %r274;
	or.b32  	%r276, %r273, %r275;
	add.s32 	%r277, %r276, %r243;
	add.s32 	%r278, %r277, %r14;
	add.s32 	%r279, %r278, %r76;
	shl.b32 	%r280, %r279, 20;
	shr.u32 	%r281, %r279, 12;
	add.s32 	%r282, %r281, %r272;
	add.s32 	%r283, %r282, %r280;
	and.b32  	%r284, %r283, %r262;
	not.b32 	%r285, %r262;
	and.b32  	%r286, %r272, %r285;
	or.b32  	%r287, %r284, %r286;
	add.s32 	%r288, %r287, %r253;
	add.s32 	%r289, %r288, %r15;
	shl.b32 	%r290, %r289, 5;
	shr.u32 	%r291, %r289, 27;
	add.s32 	%r292, %r291, %r283;
	add.s32 	%r293, %r292, %r290;
	and.b32  	%r294, %r293, %r272;
	not.b32 	%r295, %r272;
	and.b32  	%r296, %r283, %r295;
	or.b32  	%r297, %r294, %r296;
	add.s32 	%r298, %r297, %r262;
	ld.const.u32 	%r299, [d_K+84];
	add.s32 	%r300, %r298, %r299;
	shl.b32 	%r301, %r300, 9;
	shr.u32 	%r302, %r300, 23;
	add.s32 	%r303, %r302, %r293;
	add.s32 	%r304, %r303, %r301;
	and.b32  	%r305, %r304, %r283;
	not.b32 	%r306, %r283;
	and.b32  	%r307, %r293, %r306;
	or.b32  	%r308, %r305, %r307;
	add.s32 	%r309, %r308, %r272;
	add.s32 	%r310, %r309, %r16;
	shl.b32 	%r311, %r310, 14;
	shr.u32 	%r312, %r310, 18;
	add.s32 	%r313, %r312, %r304;
	add.s32 	%r314, %r313, %r311;
	and.b32  	%r315, %r314, %r293;
	not.b32 	%r316, %r293;
	and.b32  	%r317, %r304, %r316;
	or.b32  	%r318, %r315, %r317;
	add.s32 	%r319, %r318, %r283;
	ld.const.u32 	%r320, [d_K+92];
	add.s32 	%r321, %r319, %r320;
	shl.b32 	%r322, %r321, 20;
	shr.u32 	%r323, %r321, 12;
	add.s32 	%r324, %r323, %r314;
	add.s32 	%r325, %r324, %r322;
	and.b32  	%r326, %r325, %r304;
	not.b32 	%r327, %r304;
	and.b32  	%r328, %r314, %r327;
	or.b32  	%r329, %r326, %r328;
	add.s32 	%r330, %r329, %r293;
	ld.const.u32 	%r331, [d_K+96];
	add.s32 	%r332, %r330, %r331;
	shl.b32 	%r333, %r332, 5;
	shr.u32 	%r334, %r332, 27;
	add.s32 	%r335, %r334, %r325;
	add.s32 	%r336, %r335, %r333;
	and.b32  	%r337, %r336, %r314;
	not.b32 	%r338, %r314;
	and.b32  	%r339, %r325, %r338;
	or.b32  	%r340, %r337, %r339;
	add.s32 	%r341, %r340, %r304;
	ld.const.u32 	%r342, [d_K+100];
	add.s32 	%r343, %r341, %r342;
	add.s32 	%r344, %r343, %r70;
	shl.b32 	%r345, %r344, 9;
	shr.u32 	%r346, %r344, 23;
	add.s32 	%r347, %r346, %r336;
	add.s32 	%r348, %r347, %r345;
	and.b32  	%r349, %r348, %r325;
	not.b32 	%r350, %r325;
	and.b32  	%r351, %r336, %r350;
	or.b32  	%r352, %r349, %r351;
	add.s32 	%r353, %r352, %r314;
	ld.const.u32 	%r354, [d_K+104];
	add.s32 	%r355, %r353, %r354;
	shl.b32 	%r356, %r355, 14;
	shr.u32 	%r357, %r355, 18;
	add.s32 	%r358, %r357, %r348;
	add.s32 	%r359, %r358, %r356;
	and.b32  	%r360, %r359, %r336;
	not.b32 	%r361, %r336;
	and.b32  	%r362, %r348, %r361;
	or.b32  	%r363, %r360, %r362;
	add.s32 	%r364, %r363, %r325;
	ld.const.u32 	%r365, [d_K+108];
	add.s32 	%r366, %r364, %r365;
	shl.b32 	%r367, %r366, 20;
	shr.u32 	%r368, %r366, 12;
	add.s32 	%r369, %r368, %r359;
	add.s32 	%r370, %r369, %r367;
	and.b32  	%r371, %r370, %r348;
	not.b32 	%r372, %r348;
	and.b32  	%r373, %r359, %r372;
	or.b32  	%r374, %r371, %r373;
	add.s32 	%r375, %r374, %r336;
	ld.const.u32 	%r376, [d_K+112];
	add.s32 	%r377, %r375, %r376;
	shl.b32 	%r378, %r377, 5;
	shr.u32 	%r379, %r377, 27;
	add.s32 	%r380, %r379, %r370;
	add.s32 	%r381, %r380, %r378;
	and.b32  	%r382, %r381, %r359;
	not.b32 	%r383, %r359;
	and.b32  	%r384, %r370, %r383;
	or.b32  	%r385, %r382, %r384;
	add.s32 	%r386, %r385, %r348;
	add.s32 	%r387, %r386, %r17;
	shl.b32 	%r388, %r387, 9;
	shr.u32 	%r389, %r387, 23;
	add.s32 	%r390, %r389, %r381;
	add.s32 	%r391, %r390, %r388;
	and.b32  	%r392, %r391, %r370;
	not.b32 	%r393, %r370;
	and.b32  	%r394, %r381, %r393;
	or.b32  	%r395, %r392, %r394;
	add.s32 	%r396, %r395, %r359;
	add.s32 	%r397, %r396, %r18;
	shl.b32 	%r398, %r397, 14;
	shr.u32 	%r399, %r397, 18;
	add.s32 	%r400, %r399, %r391;
	add.s32 	%r401, %r400, %r398;
	and.b32  	%r402, %r401, %r381;
	not.b32 	%r403, %r381;
	and.b32  	%r404, %r391, %r403;
	or.b32  	%r405, %r402, %r404;
	add.s32 	%r406, %r405, %r370;
	add.s32 	%r407, %r406, %r19;
	shl.b32 	%r408, %r407, 20;
	shr.u32 	%r409, %r407, 12;
	add.s32 	%r410, %r409, %r401;
	add.s32 	%r411, %r410, %r408;
	xor.b32  	%r412, %r401, %r391;
	xor.b32  	%r413, %r412, %r411;
	add.s32 	%r414, %r413, %r381;
	add.s32 	%r415, %r414, %r20;
	shl.b32 	%r416, %r415, 4;
	shr.u32 	%r417, %r415, 28;
	add.s32 	%r418, %r417, %r411;
	add.s32 	%r419, %r418, %r416;
	xor.b32  	%r420, %r411, %r401;
	xor.b32  	%r421, %r420, %r419;
	add.s32 	%r422, %r421, %r391;
	add.s32 	%r423, %r422, %r21;
	shl.b32 	%r424, %r423, 11;
	shr.u32 	%r425, %r423, 21;
	add.s32 	%r426, %r425, %r419;
	add.s32 	%r427, %r426, %r424;
	xor.b32  	%r428, %r419, %r411;
	xor.b32  	%r429, %r428, %r427;
	add.s32 	%r430, %r429, %r401;
	add.s32 	%r431, %r430, %r22;
	shl.b32 	%r432, %r431, 16;
	shr.u32 	%r433, %r431, 16;
	add.s32 	%r434, %r433, %r427;
	add.s32 	%r435, %r434, %r432;
	xor.b32  	%r436, %r427, %r419;
	xor.b32  	%r437, %r436, %r435;
	add.s32 	%r438, %r437, %r411;
	add.s32 	%r439, %r438, %r23;
	add.s32 	%r440, %r439, %r70;
	shl.b32 	%r441, %r440, 23;
	shr.u32 	%r442, %r440, 9;
	add.s32 	%r443, %r442, %r435;
	add.s32 	%r444, %r443, %r441;
	xor.b32  	%r445, %r435, %r427;
	xor.b32  	%r446, %r445, %r444;
	add.s32 	%r447, %r446, %r419;
	add.s32 	%r448, %r447, %r24;
	add.s32 	%r449, %r448, %r84;
	shl.b32 	%r450, %r449, 4;
	shr.u32 	%r451, %r449, 28;
	add.s32 	%r452, %r451, %r444;
	add.s32 	%r453, %r452, %r450;
	xor.b32  	%r454, %r444, %r435;
	xor.b32  	%r455, %r454, %r453;
	add.s32 	%r456, %r455, %r427;
	add.s32 	%r457, %r456, %r25;
	shl.b32 	%r458, %r457, 11;
	shr.u32 	%r459, %r457, 21;
	add.s32 	%r460, %r459, %r453;
	add.s32 	%r461, %r460, %r458;
	xor.b32  	%r462, %r453, %r444;
	xor.b32  	%r463, %r462, %r461;
	add.s32 	%r464, %r463, %r435;
	add.s32 	%r465, %r464, %r26;
	shl.b32 	%r466, %r465, 16;
	shr.u32 	%r467, %r465, 16;
	add.s32 	%r468, %r467, %r461;
	add.s32 	%r469, %r468, %r466;
	xor.b32  	%r470, %r461, %r453;
	xor.b32  	%r471, %r470, %r469;
	add.s32 	%r472, %r471, %r444;
	add.s32 	%r473, %r472, %r27;
	shl.b32 	%r474, %r473, 23;
	shr.u32 	%r475, %r473, 9;
	add.s32 	%r476, %r475, %r469;
	add.s32 	%r477, %r476, %r474;
	xor.b32  	%r478, %r469, %r461;
	xor.b32  	%r479, %r478, %r477;
	add.s32 	%r480, %r479, %r453;
	add.s32 	%r481, %r480, %r28;
	shl.b32 	%r482, %r481, 4;
	shr.u32 	%r483, %r481, 28;
	add.s32 	%r484, %r483, %r477;
	add.s32 	%r485, %r484, %r482;
	xor.b32  	%r486, %r477, %r469;
	xor.b32  	%r487, %r486, %r485;
	add.s32 	%r488, %r487, %r461;
	add.s32 	%r489, %r488, %r29;
	add.s32 	%r490, %r489, %r76;
	shl.b32 	%r491, %r490, 11;
	shr.u32 	%r492, %r490, 21;
	add.s32 	%r493, %r492, %r485;
	add.s32 	%r494, %r493, %r491;
	xor.b32  	%r495, %r485, %r477;
	xor.b32  	%r496, %r495, %r494;
	add.s32 	%r497, %r496, %r469;
	add.s32 	%r498, %r497, %r30;
	shl.b32 	%r499, %r498, 16;
	shr.u32 	%r500, %r498, 16;
	add.s32 	%r501, %r500, %r494;
	add.s32 	%r502, %r501, %r499;
	xor.b32  	%r503, %r494, %r485;
	xor.b32  	%r504, %r503, %r502;
	add.s32 	%r505, %r504, %r477;
	add.s32 	%r506, %r505, %r31;
	shl.b32 	%r507, %r506, 23;
	shr.u32 	%r508, %r506, 9;
	add.s32 	%r509, %r508, %r502;
	add.s32 	%r510, %r509, %r507;
	xor.b32  	%r511, %r502, %r494;
	xor.b32  	%r512, %r511, %r510;
	add.s32 	%r513, %r512, %r485;
	add.s32 	%r514, %r513, %r32;
	shl.b32 	%r515, %r514, 4;
	shr.u32 	%r516, %r514, 28;
	add.s32 	%r517, %r516, %r510;
	add.s32 	%r518, %r517, %r515;
	xor.b32  	%r519, %r510, %r502;
	xor.b32  	%r520, %r519, %r518;
	add.s32 	%r521, %r520, %r494;
	add.s32 	%r522, %r521, %r33;
	shl.b32 	%r523, %r522, 11;
	shr.u32 	%r524, %r522, 21;
	add.s32 	%r525, %r524, %r518;
	add.s32 	%r526, %r525, %r523;
	xor.b32  	%r527, %r518, %r510;
	xor.b32  	%r528, %r527, %r526;
	add.s32 	%r529, %r528, %r502;
	add.s32 	%r530, %r529, %r34;
	shl.b32 	%r531, %r530, 16;
	shr.u32 	%r532, %r530, 16;
	add.s32 	%r533, %r532, %r526;
	add.s32 	%r534, %r533, %r531;
	xor.b32  	%r535, %r526, %r518;
	xor.b32  	%r536, %r535, %r534;
	add.s32 	%r537, %r536, %r510;
	add.s32 	%r538, %r537, %r35;
	shl.b32 	%r539, %r538, 23;
	shr.u32 	%r540, %r538, 9;
	add.s32 	%r541, %r540, %r534;
	add.s32 	%r542, %r541, %r539;
	not.b32 	%r543, %r526;
	or.b32  	%r544, %r542, %r543;
	xor.b32  	%r545, %r544, %r534;
	add.s32 	%r546, %r545, %r518;
	add.s32 	%r547, %r546, %r36;
	add.s32 	%r548, %r547, %r76;
	shl.b32 	%r549, %r548, 6;
	shr.u32 	%r550, %r548, 26;
	add.s32 	%r551, %r550, %r542;
	add.s32 	%r552, %r551, %r549;
	not.b32 	%r553, %r534;
	or.b32  	%r554, %r552, %r553;
	xor.b32  	%r555, %r554, %r542;
	add.s32 	%r556, %r555, %r526;
	ld.const.u32 	%r557, [d_K+196];
	add.s32 	%r558, %r556, %r557;
	shl.b32 	%r559, %r558, 10;
	shr.u32 	%r560, %r558, 22;
	add.s32 	%r561, %r560, %r552;
	add.s32 	%r562, %r561, %r559;
	not.b32 	%r563, %r542;
	or.b32  	%r564, %r562, %r563;
	xor.b32  	%r565, %r564, %r552;
	add.s32 	%r566, %r565, %r534;
	ld.const.u32 	%r567, [d_K+200];
	add.s32 	%r568, %r566, %r567;
	add.s32 	%r569, %r568, %r70;
	shl.b32 	%r570, %r569, 15;
	shr.u32 	%r571, %r569, 17;
	add.s32 	%r572, %r571, %r562;
	add.s32 	%r573, %r572, %r570;
	not.b32 	%r574, %r552;
	or.b32  	%r575, %r573, %r574;
	xor.b32  	%r576, %r575, %r562;
	add.s32 	%r577, %r576, %r542;
	ld.const.u32 	%r578, [d_K+204];
	add.s32 	%r579, %r577, %r578;
	shl.b32 	%r580, %r579, 21;
	shr.u32 	%r581, %r579, 11;
	add.s32 	%r582, %r581, %r573;
	add.s32 	%r583, %r582, %r580;
	not.b32 	%r584, %r562;
	or.b32  	%r585, %r583, %r584;
	xor.b32  	%r586, %r585, %r573;
	add.s32 	%r587, %r586, %r552;
	ld.const.u32 	%r588, [d_K+208];
	add.s32 	%r589, %r587, %r588;
	shl.b32 	%r590, %r589, 6;
	shr.u32 	%r591, %r589, 26;
	add.s32 	%r592, %r591, %r583;
	add.s32 	%r593, %r592, %r590;
	not.b32 	%r594, %r573;
	or.b32  	%r595, %r593, %r594;
	xor.b32  	%r596, %r595, %r583;
	add.s32 	%r597, %r596, %r562;
	ld.const.u32 	%r598, [d_K+212];
	add.s32 	%r599, %r597, %r598;
	shl.b32 	%r600, %r599, 10;
	shr.u32 	%r601, %r599, 22;
	add.s32 	%r602, %r601, %r593;
	add.s32 	%r603, %r602, %r600;
	not.b32 	%r604, %r583;
	or.b32  	%r605, %r603, %r604;
	xor.b32  	%r606, %r605, %r593;
	add.s32 	%r607, %r606, %r573;
	ld.const.u32 	%r608, [d_K+216];
	add.s32 	%r609, %r607, %r608;
	shl.b32 	%r610, %r609, 15;
	shr.u32 	%r611, %r609, 17;
	add.s32 	%r612, %r611, %r603;
	add.s32 	%r613, %r612, %r610;
	not.b32 	%r614, %r593;
	or.b32  	%r615, %r613, %r614;
	xor.b32  	%r616, %r615, %r603;
	add.s32 	%r617, %r616, %r583;
	ld.const.u32 	%r618, [d_K+220];
	add.s32 	%r619, %r617, %r618;
	add.s32 	%r620, %r619, %r84;
	shl.b32 	%r621, %r620, 21;
	shr.u32 	%r622, %r620, 11;
	add.s32 	%r623, %r622, %r613;
	add.s32 	%r624, %r623, %r621;
	not.b32 	%r625, %r603;
	or.b32  	%r626, %r624, %r625;
	xor.b32  	%r627, %r626, %r613;
	add.s32 	%r628, %r627, %r593;
	ld.const.u32 	%r629, [d_K+224];
	add.s32 	%r630, %r628, %r629;
	shl.b32 	%r631, %r630, 6;
	shr.u32 	%r632, %r630, 26;
	add.s32 	%r633, %r632, %r624;
	add.s32 	%r634, %r633, %r631;
	not.b32 	%r635, %r613;
	or.b32  	%r636, %r634, %r635;
	xor.b32  	%r637, %r636, %r624;
	add.s32 	%r638, %r637, %r603;
	ld.const.u32 	%r639, [d_K+228];
	add.s32 	%r640, %r638, %r639;
	shl.b32 	%r641, %r640, 10;
	shr.u32 	%r642, %r640, 22;
	add.s32 	%r643, %r642, %r634;
	add.s32 	%r644, %r643, %r641;
	not.b32 	%r645, %r624;
	or.b32  	%r646, %r644, %r645;
	xor.b32  	%r647, %r646, %r634;
	add.s32 	%r648, %r647, %r613;
	ld.const.u32 	%r649, [d_K+232];
	add.s32 	%r650, %r648, %r649;
	shl.b32 	%r651, %r650, 15;
	shr.u32 	%r652, %r650, 17;
	add.s32 	%r653, %r652, %r644;
	add.s32 	%r654, %r653, %r651;
	not.b32 	%r655, %r634;
	or.b32  	%r656, %r654, %r655;
	xor.b32  	%r657, %r656, %r644;
	add.s32 	%r658, %r657, %r624;
	ld.const.u32 	%r659, [d_K+236];
	add.s32 	%r660, %r658, %r659;
	shl.b32 	%r661, %r660, 21;
	shr.u32 	%r662, %r660, 11;
	add.s32 	%r663, %r662, %r654;
	add.s32 	%r664, %r663, %r661;
	not.b32 	%r665, %r644;
	or.b32  	%r666, %r664, %r665;
	xor.b32  	%r667, %r666, %r654;
	add.s32 	%r668, %r667, %r634;
	ld.const.u32 	%r669, [d_K+240];
	add.s32 	%r670, %r668, %r669;
	shl.b32 	%r671, %r670, 6;
	shr.u32 	%r672, %r670, 26;
	add.s32 	%r673, %r672, %r664;
	add.s32 	%r674, %r673, %r671;
	not.b32 	%r675, %r654;
	or.b32  	%r676, %r674, %r675;
	xor.b32  	%r677, %r676, %r664;
	add.s32 	%r678, %r677, %r644;
	add.s32 	%r679, %r678, %r37;
	shl.b32 	%r680, %r679, 10;
	shr.u32 	%r681, %r679, 22;
	add.s32 	%r682, %r681, %r674;
	add.s32 	%r38, %r682, %r680;
	not.b32 	%r683, %r664;
	or.b32  	%r684, %r38, %r683;
	xor.b32  	%r685, %r684, %r674;
	add.s32 	%r686, %r685, %r654;
	ld.const.u32 	%r687, [d_K+248];
	add.s32 	%r688, %r686, %r687;
	shl.b32 	%r689, %r688, 15;
	shr.u32 	%r690, %r688, 17;
	add.s32 	%r691, %r690, %r38;
	add.s32 	%r39, %r691, %r689;
	not.b32 	%r692, %r674;
	or.b32  	%r693, %r39, %r692;
	xor.b32  	%r694, %r693, %r38;
	add.s32 	%r695, %r694, %r664;
	ld.const.u32 	%r696, [d_K+252];
	add.s32 	%r697, %r695, %r696;
	shl.b32 	%r698, %r697, 21;
	shr.u32 	%r699, %r697, 11;
	add.s32 	%r700, %r699, %r39;
	add.s32 	%r40, %r700, %r698;
	add.s32 	%r701, %r674, 1732584193;
	cvta.to.global.u64 	%rd7, %rd52;
	ld.global.u32 	%r702, [%rd7];
	setp.ne.s32 	%p29, %r701, %r702;
	@%p29 bra 	$L__BB0_24;
	add.s32 	%r703, %r40, -271733879;
	ld.global.u32 	%r704, [%rd7+4];
	setp.ne.s32 	%p30, %r703, %r704;
	@%p30 bra 	$L__BB0_24;
	ld.global.u32 	%r705, [%rd7+8];
	add.s32 	%r706, %r39, -1732584194;
	setp.ne.s32 	%p31, %r706, %r705;
	@%p31 bra 	$L__BB0_24;
	ld.global.u32 	%r707, [%rd7+12];
	add.s32 	%r708, %r38, 271733878;
	setp.ne.s32 	%p32, %r708, %r707;
	@%p32 bra 	$L__BB0_24;
	atom.relaxed.global.cas.b32 	%r709, [g_found], 0, 1;
	setp.ne.s32 	%p34, %r709, 0;
	@%p34 bra 	$L__BB0_25;
	st.global.u64 	[g_idx], %rd53;
	bra.uni 	$L__BB0_25;
$L__BB0_24:
	add.s64 	%rd53, %rd53, %rd2;
	setp.lt.u64 	%p33, %rd53, 3521614606208;
	@%p33 bra 	$L__BB0_2;
$L__BB0_25:
	ret;

}


// ===== COMPILED SASS (sm_100) =====

	.target	sm_100

	.elftype	@"ET_EXEC"


//--------------------- .note.nv.tkinfo           --------------------------
	.section	.note.nv.tkinfo,"",@"SHT_NOTE"
	.sectionflags	@"SHF_NOTE_NV_TKINFO"
	.tkinfo
        /*0018*/ 	.word	0x00000002
        /*0030*/ 	.string	""
        /*0030*/ 	.string	"ptxas"
        /*0030*/ 	.string	"Cuda compilation tools, release 13.0, V13.0.88"
        /*0030*/ 	.string	"Build cuda_13.0.r13.0/compiler.36424714_0"
        /*0030*/ 	.string	"-arch sm_100 -m 64 "



//--------------------- .note.nv.cuinfo           --------------------------
	.section	.note.nv.cuinfo,"",@"SHT_NOTE"
	.sectionflags	@"SHF_NOTE_NV_CUINFO"
        /*0018*/ 	.short	0x0002
        /*001a*/ 	.short	0x0064
        /*001c*/ 	.short	0x0082
	.zero		2


//--------------------- .nv.info                  --------------------------
	.section	.nv.info,"",@"SHT_CUDA_INFO"
	.align	4


	//----- nvinfo : EIATTR_REGCOUNT
	.align		4
        /*0000*/ 	.byte	0x04, 0x2f
        /*0002*/ 	.short	(.L_5 - .L_4)
	.align		4
.L_4:
        /*0004*/ 	.word	index@(_Z6brute7PKh)
        /*0008*/ 	.word	0x00000022


	//----- nvinfo : EIATTR_FRAME_SIZE
	.align		4
.L_5:
        /*000c*/ 	.byte	0x04, 0x11
        /*000e*/ 	.short	(.L_7 - .L_6)
	.align		4
.L_6:
        /*0010*/ 	.word	index@(_Z6brute7PKh)
        /*0014*/ 	.word	0x00000040


	//----- nvinfo : EIATTR_MIN_STACK_SIZE
	.align		4
.L_7:
        /*0018*/ 	.byte	0x04, 0x12
        /*001a*/ 	.short	(.L_9 - .L_8)
	.align		4
.L_8:
        /*001c*/ 	.word	index@(_Z6brute7PKh)
        /*0020*/ 	.word	0x00000040
.L_9:


//--------------------- .nv.compat                --------------------------
	.section	.nv.compat,"",@"SHT_CUDA_COMPAT_INFO"
	.align	4
        /*0000*/ 	.byte	0x02, 0x09, 0x00, 0x00, 0x02, 0x02, 0x01, 0x00, 0x02, 0x05, 0x05, 0x00, 0x03, 0x07, 0x01, 0x01
        /*0010*/ 	.byte	0x02, 0x03, 0x00, 0x00, 0x02, 0x06, 0x01, 0x00, 0x04, 0x0b, 0x08, 0x00, 0x09, 0x00, 0x00, 0x00
        /*0020*/ 	.byte	0x00, 0x00, 0x00, 0x00


//--------------------- .nv.info._Z6brute7PKh     --------------------------
	.section	.nv.info._Z6brute7PKh,"",@"SHT_CUDA_INFO"
	.sectionflags	@""
	.align	4


	//----- nvinfo : EIATTR_CUDA_API_VERSION
	.align		4
        /*0000*/ 	.byte	0x04, 0x37
        /*0002*/ 	.short	(.L_11 - .L_10)
.L_10:
        /*0004*/ 	.word	0x00000082


	//----- nvinfo : EIATTR_KPARAM_INFO
	.align		4
.L_11:
        /*0008*/ 	.byte	0x04, 0x17
        /*000a*/ 	.short	(.L_13 - .L_12)
.L_12:
        /*000c*/ 	.word	0x00000000
        /*0010*/ 	.short	0x0000
        /*0012*/ 	.short	0x0000
        /*0014*/ 	.byte	0x00, 0xf5, 0x21, 0x00


	//----- nvinfo : EIATTR_SPARSE_MMA_MASK
	.align		4
.L_13:
        /*0018*/ 	.byte	0x03, 0x50
        /*001a*/ 	.short	0x0000


	//----- nvinfo : EIATTR_MAXREG_COUNT
	.align		4
        /*001c*/ 	.byte	0x03, 0x1b
        /*001e*/ 	.short	0x0040


	//----- nvinfo : EIATTR_MERCURY_ISA_VERSION
	.align		4
        /*0020*/ 	.byte	0x03, 0x5f
        /*0022*/ 	.short	0x0101


	//----- nvinfo : EIATTR_VRC_CTA_INIT_COUNT
	.align		4
        /*0024*/ 	.byte	0x02, 0x4a
	.zero		1
	.zero		1


	//----- nvinfo : EIATTR_EXIT_INSTR_OFFSETS
	.align		4
        /*0028*/ 	.byte	0x04, 0x1c
        /*002a*/ 	.short	(.L_15 - .L_14)


	//   ....[0]....
.L_14:
        /*002c*/ 	.word	0x00000060


	//   ....[1]....
        /*0030*/ 	.word	0x00000230


	//   ....[2]....
        /*0034*/ 	.word	0x00001fe0


	//   ....[3]....
        /*0038*/ 	.word	0x00002060


	//   ....[4]....
        /*003c*/ 	.word	0x00002090


	//----- nvinfo : EIATTR_MAX_THREADS
	.align		4
.L_15:
        /*0040*/ 	.byte	0x04, 0x05
        /*0042*/ 	.short	(.L_17 - .L_16)
.L_16:
        /*0044*/ 	.word	0x00000100
        /*0048*/ 	.word	0x00000001
        /*004c*/ 	.word	0x00000001


	//----- nvinfo : EIATTR_CRS_STACK_SIZE
	.align		4
.L_17:
        /*0050*/ 	.byte	0x04, 0x1e
        /*0052*/ 	.short	(.L_19 - .L_18)
.L_18:
        /*0054*/ 	.word	0x00000000


	//----- nvinfo : EIATTR_CBANK_PARAM_SIZE
	.align		4
.L_19:
        /*0058*/ 	.byte	0x03, 0x19
        /*005a*/ 	.short	0x0008


	//----- nvinfo : EIATTR_PARAM_CBANK
	.align		4
        /*005c*/ 	.byte	0x04, 0x0a
        /*005e*/ 	.short	(.L_21 - .L_20)
	.align		4
.L_20:
        /*0060*/ 	.word	index@(.nv.constant0._Z6brute7PKh)
        /*0064*/ 	.short	0x0380
        /*0066*/ 	.short	0x0008


	//----- nvinfo : EIATTR_SW_WAR
	.align		4
.L_21:
        /*0068*/ 	.byte	0x04, 0x36
        /*006a*/ 	.short	(.L_23 - .L_22)
.L_22:
        /*006c*/ 	.word	0x00000008
.L_23:


//--------------------- .nv.callgraph             --------------------------
	.section	.nv.callgraph,"",@"SHT_CUDA_CALLGRAPH"
	.align	4
	.sectionentsize	8
	.align		4
        /*0000*/ 	.word	0x00000000
	.align		4
        /*0004*/ 	.word	0xffffffff
	.align		4
        /*0008*/ 	.word	0x00000000
	.align		4
        /*000c*/ 	.word	0xfffffffe
	.align		4
        /*0010*/ 	.word	0x00000000
	.align		4
        /*0014*/ 	.word	0xfffffffd
	.align		4
        /*0018*/ 	.word	0x00000000
	.align		4
        /*001c*/ 	.word	0xfffffffc


//--------------------- .nv.constant4             --------------------------
	.section	.nv.constant4,"a",@progbits
	.align	8
	.align		8
.nv.constant4:
        /*0000*/ 	.dword	g_found
	.align		8
        /*0008*/ 	.dword	g_idx


//--------------------- .nv.constant3             --------------------------
	.section	.nv.constant3,"a",@progbits
	.align	4
.nv.constant3:
	.type		d_CHARSET,@object
	.size		d_CHARSET,(.L_2 - d_CHARSET)
d_CHARSET:
        /*0000*/ 	.byte	0x61, 0x62, 0x63, 0x64, 0x65, 0x66, 0x67, 0x68, 0x69, 0x6a, 0x6b, 0x6c, 0x6d, 0x6e, 0x6f, 0x70
        /*0010*/ 	.byte	0x71, 0x72, 0x73, 0x74, 0x75, 0x76, 0x77, 0x78, 0x79, 0x7a, 0x41, 0x42, 0x43, 0x44, 0x45, 0x46
        /*0020*/ 	.byte	0x47, 0x48, 0x49, 0x4a, 0x4b, 0x4c, 0x4d, 0x4e, 0x4f, 0x50, 0x51, 0x52, 0x53, 0x54, 0x55, 0x56
        /*0030*/ 	.byte	0x57, 0x58, 0x59, 0x5a, 0x30, 0x31, 0x32, 0x33, 0x34, 0x35, 0x36, 0x37, 0x38, 0x39, 0x00
.L_2:
	.zero		1
	.type		d_K,@object
	.size		d_K,(.L_3 - d_K)
d_K:
	.zero		256
.L_3:


//--------------------- .text._Z6brute7PKh        --------------------------
	.section	.text._Z6brute7PKh,"ax",@progbits
	.align	128
        .global         _Z6brute7PKh
        .type           _Z6brute7PKh,@function
        .size           _Z6brute7PKh,(.L_x_10 - _Z6brute7PKh)
        .other          _Z6brute7PKh,@"STO_CUDA_ENTRY STV_DEFAULT"
_Z6brute7PKh:
.text._Z6brute7PKh:
[----:B------:R-:W0:Y:S08]  /*0000*/  LDC R1, c[0x0][0x37c] ;  /* 0x0000df00ff017b82 */ /* 0x000e300000000800 */
[----:B------:R-:W1:Y:S01]  /*0010*/  LDC.64 R30, c[0x4][RZ] ;  /* 0x01000000ff1e7b82 */ /* 0x000e620000000a00 */
[----:B------:R-:W1:Y:S01]  /*0020*/  LDCU.64 UR6, c[0x0][0x358] ;  /* 0x00006b00ff0677ac */ /* 0x000e620008000a00 */
[----:B0-----:R-:W-:Y:S01]  /*0030*/  VIADD R1, R1, 0xffffffc0 ;  /* 0xffffffc001017836 */ /* 0x001fe20000000000 */
[----:B-1----:R-:W2:Y:S02]  /*0040*/  LDG.E.STRONG.SYS R0, desc[UR6][R30.64] ;  /* 0x000000061e007981 */ /* 0x002ea4000c1f5900 */
[----:B--2---:R-:W-:-:S13]  /*0050*/  ISETP.NE.AND P0, PT, R0, RZ, PT ;  /* 0x000000ff0000720c */ /* 0x004fda0003f05270 */
[----:B------:R-:W-:Y:S05]  /*0060*/  @P0 EXIT ;  /* 0x000000000000094d */ /* 0x000fea0003800000 */
[----:B------:R-:W0:Y:S01]  /*0070*/  S2R R9, SR_CTAID.X ;  /* 0x0000000000097919 */ /* 0x000e220000002500 */
[----:B------:R-:W0:Y:S01]  /*0080*/  LDCU UR4, c[0x0][0x360] ;  /* 0x00006c00ff0477ac */ /* 0x000e220008000800 */
[----:B------:R-:W1:Y:S01]  /*0090*/  LDC.64 R4, c[0x3][0x40] ;  /* 0x00c01000ff047b82 */ /* 0x000e620000000a00 */
[----:B------:R-:W-:Y:S01]  /*00a0*/  IMAD.MOV.U32 R3, RZ, RZ, RZ ;  /* 0x000000ffff037224 */ /* 0x000fe200078e00ff */
[----:B------:R-:W0:Y:S01]  /*00b0*/  S2R R2, SR_TID.X ;  /* 0x0000000000027919 */ /* 0x000e220000002100 */
[----:B------:R-:W2:Y:S01]  /*00c0*/  LDCU UR5, c[0x0][0x370] ;  /* 0x00006e00ff0577ac */ /* 0x000ea20008000800 */
[----:B------:R-:W-:Y:S01]  /*00d0*/  BSSY.RECONVERGENT B0, `(.L_x_0) ;  /* 0x00001f0000007945 */ /* 0x000fe20003800200 */
[----:B------:R-:W3:Y:S03]  /*00e0*/  LDCU.128 UR8, c[0x3][0x50] ;  /* 0x00c00a00ff0877ac */ /* 0x000ee60008000c00 */
[----:B------:R-:W4:Y:S01]  /*00f0*/  LDC.64 R6, c[0x3][0x48] ;  /* 0x00c01200ff067b82 */ /* 0x000f220000000a00 */
[----:B------:R-:W0:Y:S01]  /*0100*/  LDCU.128 UR12, c[0x3][0x60] ;  /* 0x00c00c00ff0c77ac */ /* 0x000e220008000c00 */
[----:B------:R-:W0:Y:S01]  /*0110*/  LDCU.128 UR16, c[0x3][0x70] ;  /* 0x00c00e00ff1077ac */ /* 0x000e220008000c00 */
[----:B------:R-:W0:Y:S01]  /*0120*/  LDCU.128 UR20, c[0x3][0x80] ;  /* 0x00c01000ff1477ac */ /* 0x000e220008000c00 */
[----:B------:R-:W0:Y:S01]  /*0130*/  LDCU.128 UR24, c[0x3][0x90] ;  /* 0x00c01200ff1877ac */ /* 0x000e220008000c00 */
[----:B------:R-:W0:Y:S01]  /*0140*/  LDCU.128 UR28, c[0x3][0xa0] ;  /* 0x00c01400ff1c77ac */ /* 0x000e220008000c00 */
[----:B------:R-:W0:Y:S02]  /*0150*/  LDCU.128 UR32, c[0x3][0xb0] ;  /* 0x00c01600ff2077ac */ /* 0x000e240008000c00 */
[----:B0-----:R-:W-:Y:S01]  /*0160*/  IMAD.WIDE.U32 R2, R9, UR4, R2 ;  /* 0x0000000409027c25 */ /* 0x001fe2000f8e0002 */
[----:B------:R-:W0:Y:S03]  /*0170*/  LDCU.128 UR36, c[0x3][0xc0] ;  /* 0x00c01800ff2477ac */ /* 0x000e260008000c00 */
[----:B------:R-:W-:Y:S01]  /*0180*/  IMAD.MOV.U32 R0, RZ, RZ, R2 ;  /* 0x000000ffff007224 */ /* 0x000fe200078e0002 */
[----:B------:R-:W0:Y:S01]  /*0190*/  LDCU.128 UR40, c[0x3][0xd0] ;  /* 0x00c01a00ff2877ac */ /* 0x000e220008000c00 */
[----:B------:R-:W0:Y:S01]  /*01a0*/  LDCU.128 UR44, c[0x3][0xe0] ;  /* 0x00c01c00ff2c77ac */ /* 0x000e220008000c00 */
[----:B------:R-:W0:Y:S01]  /*01b0*/  LDCU.128 UR48, c[0x3][0xf0] ;  /* 0x00c01e00ff3077ac */ /* 0x000e220008000c00 */
[----:B------:R-:W0:Y:S01]  /*01c0*/  LDCU.128 UR52, c[0x3][0x100] ;  /* 0x00c02000ff3477ac */ /* 0x000e220008000c00 */
[----:B------:R-:W0:Y:S01]  /*01d0*/  LDCU.128 UR56, c[0x3][0x110] ;  /* 0x00c02200ff3877ac */ /* 0x000e220008000c00 */
[----:B------:R-:W0:Y:S01]  /*01e0*/  LDCU.128 UR60, c[0x3][0x120] ;  /* 0x00c02400ff3c77ac */ /* 0x000e220008000c00 */
[----:B------:R-:W0:Y:S01]  /*01f0*/  LDCU.128 UR64, c[0x3][0x130] ;  /* 0x00c02600ff4077ac */ /* 0x000e220008000c00 */
[----:B--23--:R-:W-:-:S12]  /*0200*/  UIMAD.WIDE.U32 UR4, UR4, UR5, URZ ;  /* 0x00000005040472a5 */ /* 0x00cfd8000f8e00ff */
.L_x_8:
[----:B------:R-:W2:Y:S02]  /*0210*/  LDG.E.STRONG.SYS R2, desc[UR6][R30.64] ;  /* 0x000000061e027981 */ /* 0x000ea4000c1f5900 */
[----:B--2---:R-:W-:-:S13]  /*0220*/  ISETP.NE.AND P0, PT, R2, RZ, PT ;  /* 0x000000ff0200720c */ /* 0x004fda0003f05270 */
[----:B0-----:R-:W-:Y:S05]  /*0230*/  @P0 EXIT ;  /* 0x000000000000094d */ /* 0x001fea0003800000 */
[C---:B------:R-:W-:Y:S01]  /*0240*/  IMAD.WIDE.U32 R14, R3.reuse, 0x68cbac13, RZ ;  /* 0x68cbac13030e7825 */ /* 0x040fe200078e00ff */
[--C-:B------:R-:W-:Y:S01]  /*0250*/  SHF.R.U32.HI R2, RZ, 0x1, R3.reuse ;  /* 0x00000001ff027819 */ /* 0x100fe20000011603 */
[----:B------:R0:W-:Y:S01]  /*0260*/  STL.64 [R1], RZ ;  /* 0x000000ff01007387 */ /* 0x0001e20000100a00 */
[----:B------:R-:W-:Y:S01]  /*0270*/  SHF.R.U64 R28, R0, 0x1, R3 ;  /* 0x00000001001c7819 */ /* 0x000fe20000001203 */
[C---:B------:R-:W-:Y:S01]  /*0280*/  IMAD.WIDE.U32 R8, R3.reuse, -0x14f5629b, RZ ;  /* 0xeb0a9d6503087825 */ /* 0x040fe200078e00ff */
[----:B------:R-:W-:Y:S03]  /*0290*/  BSSY.RECONVERGENT B1, `(.L_x_1) ;  /* 0x0000094000017945 */ /* 0x000fe60003800200 */
[----:B------:R-:W-:-:S04]  /*02a0*/  IMAD.WIDE.U32 R10, R3, -0x5ed5a4e5, RZ ;  /* 0xa12a5b1b030a7825 */ /* 0x000fc800078e00ff */
[----:B------:R-:W-:-:S04]  /*02b0*/  IMAD.WIDE.U32 R14, P0, R0, 0x2581544e, R14 ;  /* 0x2581544e000e7825 */ /* 0x000fc8000780000e */
[----:B------:R-:W-:-:S04]  /*02c0*/  IMAD.WIDE.U32 R20, R0, 0x68cbac13, RZ ;  /* 0x68cbac1300147825 */ /* 0x000fc800078e00ff */
[C---:B------:R-:W-:Y:S01]  /*02d0*/  IMAD.WIDE.U32 R18, R0.reuse, -0x14f5629b, RZ ;  /* 0xeb0a9d6500127825 */ /* 0x040fe200078e00ff */
[----:B------:R-:W-:Y:S02]  /*02e0*/  IADD3 RZ, P6, PT, R21, R14, RZ ;  /* 0x0000000e15ff7210 */ /* 0x000fe40007fde0ff */
[C---:B------:R-:W-:Y:S01]  /*02f0*/  SHF.R.U64 R21, R0.reuse, 0x3, R3 ;  /* 0x0000000300157819 */ /* 0x040fe20000001203 */
[----:B------:R-:W-:-:S04]  /*0300*/  IMAD.WIDE.U32 R8, P5, R0, 0x48aa9357, R8 ;  /* 0x48aa935700087825 */ /* 0x000fc800078a0008 */
[----:B------:R-:W-:-:S04]  /*0310*/  IMAD.WIDE.U32 R16, R0, -0x5ed5a4e5, RZ ;  /* 0xa12a5b1b00107825 */ /* 0x000fc800078e00ff */
[----:B------:R-:W-:-:S04]  /*0320*/  IMAD.WIDE.U32 R10, P4, R0, 0x22190a63, R10 ;  /* 0x22190a63000a7825 */ /* 0x000fc8000788000a */
[----:B------:R-:W-:Y:S01]  /*0330*/  IMAD.X R13, RZ, RZ, RZ, P0 ;  /* 0x000000ffff0d7224 */ /* 0x000fe200000e06ff */
[----:B------:R-:W-:Y:S01]  /*0340*/  IADD3 RZ, P0, PT, R19, R8, RZ ;  /* 0x0000000813ff7210 */ /* 0x000fe20007f1e0ff */
[----:B------:R-:W-:Y:S01]  /*0350*/  IMAD.MOV.U32 R12, RZ, RZ, R15 ;  /* 0x000000ffff0c7224 */ /* 0x000fe200078e000f */
[----:B------:R-:W-:Y:S01]  /*0360*/  SHF.R.U32.HI R8, RZ, 0x3, R3 ;  /* 0x00000003ff087819 */ /* 0x000fe20000011603 */
[----:B------:R-:W-:Y:S01]  /*0370*/  IMAD.WIDE.U32 R24, R2, 0x10842109, RZ ;  /* 0x1084210902187825 */ /* 0x000fe200078e00ff */
[----:B------:R-:W-:-:S03]  /*0380*/  IADD3 RZ, P1, PT, R17, R10, RZ ;  /* 0x0000000a11ff7210 */ /* 0x000fc60007f3e0ff */
[----:B------:R-:W-:-:S04]  /*0390*/  IMAD.WIDE.U32.X R12, R3, 0x2581544e, R12, P6 ;  /* 0x2581544e030c7825 */ /* 0x000fc800030e040c */
[----:B------:R-:W-:Y:S01]  /*03a0*/  IMAD.WIDE.U32 R16, R3, 0x24513a1d, RZ ;  /* 0x24513a1d03107825 */ /* 0x000fe200078e00ff */
[----:B------:R-:W-:-:S03]  /*03b0*/  SHF.R.U64 R12, R12, 0x1b, R13 ;  /* 0x0000001b0c0c7819 */ /* 0x000fc6000000120d */
[----:B------:R-:W-:Y:S01]  /*03c0*/  IMAD.WIDE.U32 R18, R8, -0x6a26dbc3, RZ ;  /* 0x95d9243d08127825 */ /* 0x000fe200078e00ff */
[----:B------:R-:W-:-:S03]  /*03d0*/  LOP3.LUT R10, R12, 0xffff, RZ, 0xc0, !PT ;  /* 0x0000ffff0c0a7812 */ /* 0x000fc600078ec0ff */
[----:B------:R-:W-:Y:S01]  /*03e0*/  IMAD.WIDE.U32 R14, R0, 0x24513a1d, RZ ;  /* 0x24513a1d000e7825 */ /* 0x000fe200078e00ff */
[----:B------:R-:W-:-:S03]  /*03f0*/  SHF.R.U32.HI R13, RZ, 0x1, R10 ;  /* 0x00000001ff0d7819 */ /* 0x000fc6000001160a */
[----:B------:R-:W-:-:S04]  /*0400*/  IMAD.WIDE.U32 R16, P2, R0, -0x6523cd30, R16 ;  /* 0x9adc32d000107825 */ /* 0x000fc80007840010 */
[----:B------:R-:W-:Y:S02]  /*0410*/  IMAD.X R23, RZ, RZ, RZ, P4 ;  /* 0x000000ffff177224 */ /* 0x000fe400020e06ff */
[----:B------:R-:W-:-:S04]  /*0420*/  IMAD.WIDE.U32 R24, P4, R28, -0x7bdef7be, R24 ;  /* 0x842108421c187825 */ /* 0x000fc80007880018 */
[----:B------:R-:W-:-:S04]  /*0430*/  IMAD.WIDE.U32 R18, P3, R21, 0x23329f5e, R18 ;  /* 0x23329f5e15127825 */ /* 0x000fc80007860012 */
[----:B------:R-:W-:-:S04]  /*0440*/  IMAD.WIDE.U32 R28, R28, 0x10842109, RZ ;  /* 0x108421091c1c7825 */ /* 0x000fc800078e00ff */
[----:B------:R-:W-:-:S04]  /*0450*/  IMAD.WIDE.U32 R20, R21, -0x6a26dbc3, RZ ;  /* 0x95d9243d15147825 */ /* 0x000fc800078e00ff */
[----:B------:R-:W-:Y:S01]  /*0460*/  IMAD.X R27, RZ, RZ, RZ, P5 ;  /* 0x000000ffff1b7224 */ /* 0x000fe200028e06ff */
[----:B------:R-:W-:Y:S01]  /*0470*/  IADD3 RZ, P5, PT, R15, R16, RZ ;  /* 0x000000100fff7210 */ /* 0x000fe20007fbe0ff */
[----:B------:R-:W-:Y:S01]  /*0480*/  IMAD.X R15, RZ, RZ, RZ, P4 ;  /* 0x000000ffff0f7224 */ /* 0x000fe200020e06ff */
[----:B------:R-:W-:Y:S01]  /*0490*/  IADD3 RZ, P4, PT, R29, R24, RZ ;  /* 0x000000181dff7210 */ /* 0x000fe20007f9e0ff */
[----:B------:R-:W-:Y:S01]  /*04a0*/  IMAD.MOV.U32 R14, RZ, RZ, R25 ;  /* 0x000000ffff0e7224 */ /* 0x000fe200078e0019 */
[----:B------:R-:W-:Y:S01]  /*04b0*/  IADD3 RZ, P6, PT, R21, R18, RZ ;  /* 0x0000001215ff7210 */ /* 0x000fe20007fde0ff */
[----:B------:R-:W-:Y:S01]  /*04c0*/  IMAD.X R21, RZ, RZ, RZ, P3 ;  /* 0x000000ffff157224 */ /* 0x000fe200018e06ff */
[----:B------:R-:W-:Y:S01]  /*04d0*/  LOP3.LUT R16, R13, 0xffff, RZ, 0xc0, !PT ;  /* 0x0000ffff0d107812 */ /* 0x000fe200078ec0ff */
[----:B------:R-:W-:Y:S01]  /*04e0*/  IMAD.MOV.U32 R20, RZ, RZ, R19 ;  /* 0x000000ffff147224 */ /* 0x000fe200078e0013 */
[----:B------:R-:W-:Y:S01]  /*04f0*/  PLOP3.LUT P3, PT, PT, PT, PT, 0x8, 0x80 ;  /* 0x000000000080781c */ /* 0x000fe20003f6e170 */
[----:B------:R-:W-:-:S02]  /*0500*/  IMAD.MOV.U32 R22, RZ, RZ, R11 ;  /* 0x000000ffff167224 */ /* 0x000fc400078e000b */
[----:B------:R-:W-:Y:S01]  /*0510*/  IMAD.WIDE.U32.X R14, R2, -0x7bdef7be, R14, P4 ;  /* 0x84210842020e7825 */ /* 0x000fe200020e040e */
[----:B------:R-:W-:-:S03]  /*0520*/  PLOP3.LUT P4, PT, PT, PT, PT, 0x8, 0x80 ;  /* 0x000000000080781c */ /* 0x000fc60003f8e170 */
[----:B------:R-:W-:Y:S01]  /*0530*/  IMAD.WIDE.U32.X R20, R8, 0x23329f5e, R20, P6 ;  /* 0x23329f5e08147825 */ /* 0x000fe200030e0414 */
[--C-:B------:R-:W-:Y:S02]  /*0540*/  SHF.R.U32.HI R2, RZ, 0x4, R15.reuse ;  /* 0x00000004ff027819 */ /* 0x100fe4000001160f */
[----:B------:R-:W-:Y:S01]  /*0550*/  SHF.R.U64 R13, R14, 0x4, R15 ;  /* 0x000000040e0d7819 */ /* 0x000fe2000000120f */
[----:B------:R-:W-:Y:S01]  /*0560*/  IMAD.MOV.U32 R26, RZ, RZ, R9 ;  /* 0x000000ffff1a7224 */ /* 0x000fe200078e0009 */
[----:B------:R-:W-:Y:S01]  /*0570*/  SHF.R.U64 R20, R20, 0xc, R21 ;  /* 0x0000000c14147819 */ /* 0x000fe20000001215 */
[----:B------:R-:W-:Y:S02]  /*0580*/  IMAD R8, R16, 0x4211, RZ ;  /* 0x0000421110087824 */ /* 0x000fe400078e02ff */
[----:B------:R-:W-:-:S03]  /*0590*/  IMAD.WIDE.U32.X R22, R3, 0x22190a63, R22, P1 ;  /* 0x22190a6303167825 */ /* 0x000fc600008e0416 */
[----:B------:R-:W-:Y:S01]  /*05a0*/  SHF.R.U32.HI R8, RZ, 0x13, R8 ;  /* 0x00000013ff087819 */ /* 0x000fe20000011608 */
[----:B------:R-:W-:Y:S01]  /*05b0*/  IMAD.X R11, RZ, RZ, RZ, P2 ;  /* 0x000000ffff0b7224 */ /* 0x000fe200010e06ff */
[----:B------:R-:W-:Y:S01]  /*05c0*/  SHF.R.U64 R22, R22, 0x9, R23 ;  /* 0x0000000916167819 */ /* 0x000fe20000001217 */
[----:B------:R-:W-:Y:S01]  /*05d0*/  IMAD.MOV.U32 R10, RZ, RZ, R17 ;  /* 0x000000ffff0a7224 */ /* 0x000fe200078e0011 */
[----:B------:R-:W-:Y:S01]  /*05e0*/  PRMT R17, R8, 0x9910, RZ ;  /* 0x0000991008117816 */ /* 0x000fe200000000ff */
[C---:B------:R-:W-:Y:S01]  /*05f0*/  IMAD.WIDE.U32.X R26, R3.reuse, 0x48aa9357, R26, P0 ;  /* 0x48aa9357031a7825 */ /* 0x040fe200000e041a */
[----:B------:R-:W-:Y:S02]  /*0600*/  SHF.R.U32.HI R8, RZ, 0x1, R22 ;  /* 0x00000001ff087819 */ /* 0x000fe40000011616 */
[----:B------:R-:W-:Y:S01]  /*0610*/  PLOP3.LUT P2, PT, PT, PT, PT, 0x8, 0x80 ;  /* 0x000000000080781c */ /* 0x000fe20003f4e170 */
[----:B------:R-:W-:Y:S01]  /*0620*/  IMAD.HI.U32.X R9, R3, -0x6523cd30, R10, P5 ;  /* 0x9adc32d003097827 */ /* 0x000fe200028e040a */
[----:B------:R-:W-:-:S03]  /*0630*/  SHF.R.U64 R26, R26, 0x16, R27 ;  /* 0x000000161a1a7819 */ /* 0x000fc6000000121b */
[----:B------:R-:W-:Y:S01]  /*0640*/  IMAD.WIDE.U32 R10, R2, 0x21084211, RZ ;  /* 0x21084211020a7825 */ /* 0x000fe200078e00ff */
[----:B------:R-:W-:-:S03]  /*0650*/  SHF.R.U32.HI R9, RZ, 0x3, R9 ;  /* 0x00000003ff097819 */ /* 0x000fc60000011609 */
[----:B------:R-:W-:Y:S01]  /*0660*/  IMAD.WIDE.U32 R14, R13, 0x21084211, RZ ;  /* 0x210842110d0e7825 */ /* 0x000fe200078e00ff */
[----:B------:R-:W-:-:S03]  /*0670*/  SHF.R.U32.HI R14, RZ, 0x1, R26 ;  /* 0x00000001ff0e7819 */ /* 0x000fc6000001161a */
[----:B------:R-:W-:-:S04]  /*0680*/  IMAD.WIDE.U32 R10, P0, R13, 0x8421084, R10 ;  /* 0x084210840d0a7825 */ /* 0x000fc8000780000a */
[----:B------:R-:W-:Y:S01]  /*0690*/  IMAD.HI.U32 R8, R8, -0x7bdef7bd, RZ ;  /* 0x8421084308087827 */ /* 0x000fe200078e00ff */
[----:B------:R-:W-:Y:S02]  /*06a0*/  IADD3 RZ, P1, PT, R15, R10, RZ ;  /* 0x0000000a0fff7210 */ /* 0x000fe40007f3e0ff */
[----:B------:R-:W-:Y:S01]  /*06b0*/  SHF.R.U32.HI R10, RZ, 0x1, R20 ;  /* 0x00000001ff0a7819 */ /* 0x000fe20000011614 */
[----:B------:R-:W-:-:S04]  /*06c0*/  IMAD.HI.U32 R16, R14, -0x7bdef7bd, RZ ;  /* 0x842108430e107827 */ /* 0x000fc800078e00ff */
[----:B------:R-:W-:Y:S01]  /*06d0*/  IMAD.MOV.U32 R14, RZ, RZ, R11 ;  /* 0x000000ffff0e7224 */ /* 0x000fe200078e000b */
[----:B------:R-:W-:Y:S01]  /*06e0*/  SHF.R.U32.HI R11, RZ, 0x4, R8 ;  /* 0x00000004ff0b7819 */ /* 0x000fe20000011608 */
[----:B------:R-:W-:Y:S01]  /*06f0*/  IMAD.X R15, RZ, RZ, RZ, P0 ;  /* 0x000000ffff0f7224 */ /* 0x000fe200000e06ff */
[----:B------:R-:W-:Y:S01]  /*0700*/  SHF.R.U32.HI R19, RZ, 0x4, R16 ;  /* 0x00000004ff137819 */ /* 0x000fe20000011610 */
[----:B------:R-:W-:Y:S01]  /*0710*/  IMAD R17, R17, 0x3e, RZ ;  /* 0x0000003e11117824 */ /* 0x000fe200078e02ff */
[----:B------:R-:W-:Y:S01]  /*0720*/  PLOP3.LUT P0, PT, PT, PT, PT, 0x8, 0x80 ;  /* 0x000000000080781c */ /* 0x000fe20003f0e170 */
[----:B------:R-:W-:Y:S01]  /*0730*/  IMAD.WIDE.U32.X R14, R2, 0x8421084, R14, P1 ;  /* 0x08421084020e7825 */ /* 0x000fe200008e040e */
[----:B------:R-:W-:-:S03]  /*0740*/  PLOP3.LUT P1, PT, PT, PT, PT, 0x8, 0x80 ;  /* 0x000000000080781c */ /* 0x000fc60003f2e170 */
[----:B------:R-:W-:Y:S02]  /*0750*/  IMAD.MOV R8, RZ, RZ, -R17 ;  /* 0x000000ffff087224 */ /* 0x000fe400078e0a11 */
[----:B------:R-:W-:Y:S02]  /*0760*/  IMAD R2, R11, -0x3e, R22 ;  /* 0xffffffc20b027824 */ /* 0x000fe400078e0216 */
[----:B------:R2:W3:Y:S01]  /*0770*/  LDC.U8 R22, c[0x3][R9] ;  /* 0x00c0000009167b82 */ /* 0x0004e20000000000 */
[----:B------:R-:W-:Y:S01]  /*0780*/  IMAD.HI.U32 R10, R10, -0x7bdef7bd, RZ ;  /* 0x842108430a0a7827 */ /* 0x000fe200078e00ff */
[----:B------:R-:W-:Y:S02]  /*0790*/  PRMT R11, R8, 0x7710, RZ ;  /* 0x00007710080b7816 */ /* 0x000fe400000000ff */
[----:B------:R-:W-:Y:S01]  /*07a0*/  SHF.R.U64 R8, R14, 0x1, R15 ;  /* 0x000000010e087819 */ /* 0x000fe2000000120f */
[----:B------:R-:W-:Y:S01]  /*07b0*/  IMAD.MOV.U32 R14, RZ, RZ, R0 ;  /* 0x000000ffff0e7224 */ /* 0x000fe200078e0000 */
[----:B------:R-:W-:Y:S01]  /*07c0*/  SHF.R.U32.HI R17, RZ, 0x4, R10 ;  /* 0x00000004ff117819 */ /* 0x000fe2000001160a */
[----:B------:R-:W-:Y:S01]  /*07d0*/  IMAD.IADD R10, R11, 0x1, R12 ;  /* 0x000000010b0a7824 */ /* 0x000fe200078e020c */
[----:B--2---:R-:W-:Y:S01]  /*07e0*/  P2R R9, PR, RZ, 0x1 ;  /* 0x00000001ff097803 */ /* 0x004fe20000000000 */
[----:B------:R-:W-:Y:S01]  /*07f0*/  IMAD R11, R8, -0x3e, R13 ;  /* 0xffffffc2080b7824 */ /* 0x000fe200078e020d */
[----:B------:R2:W0:Y:S01]  /*0800*/  LDC.U8 R12, c[0x3][R2] ;  /* 0x00c00000020c7b82 */ /* 0x0004220000000000 */
[----:B------:R-:W-:Y:S01]  /*0810*/  IMAD R16, R17, -0x3e, R20 ;  /* 0xffffffc211107824 */ /* 0x000fe200078e0214 */
[----:B------:R-:W-:Y:S01]  /*0820*/  LOP3.LUT R20, R10, 0xffff, RZ, 0xc0, !PT ;  /* 0x0000ffff0a147812 */ /* 0x000fe200078ec0ff */
[----:B------:R-:W-:Y:S01]  /*0830*/  IMAD R18, R19, -0x3e, R26 ;  /* 0xffffffc213127824 */ /* 0x000fe200078e021a */
[----:B------:R-:W-:Y:S01]  /*0840*/  PLOP3.LUT P0, PT, PT, PT, PT, 0x8, 0x80 ;  /* 0x000000000080781c */ /* 0x000fe20003f0e170 */
[----:B------:R-:W-:-:S02]  /*0850*/  IMAD R8, R13, -0x3e, R14 ;  /* 0xffffffc20d087824 */ /* 0x000fc400078e020e */
[----:B------:R-:W-:Y:S01]  /*0860*/  IMAD.MOV.U32 R15, RZ, RZ, R3 ;  /* 0x000000ffff0f7224 */ /* 0x000fe200078e0003 */
[----:B------:R-:W0:Y:S01]  /*0870*/  LDC.U8 R16, c[0x3][R16] ;  /* 0x00c0000010107b82 */ /* 0x000e220000000000 */
[----:B--2---:R-:W-:-:S07]  /*0880*/  IMAD.MOV.U32 R2, RZ, RZ, RZ ;  /* 0x000000ffff027224 */ /* 0x004fce00078e00ff */
[----:B------:R-:W2:Y:S08]  /*0890*/  LDC.U8 R8, c[0x3][R8] ;  /* 0x00c0000008087b82 */ /* 0x000eb00000000000 */
[----:B------:R-:W0:Y:S08]  /*08a0*/  LDC.U8 R18, c[0x3][R18] ;  /* 0x00c0000012127b82 */ /* 0x000e300000000000 */
[----:B------:R0:W0:Y:S01]  /*08b0*/  LDC.U8 R10, c[0x3][R11] ;  /* 0x00c000000b0a7b82 */ /* 0x0000220000000000 */
[----:B---3--:R-:W-:-:S07]  /*08c0*/  ISETP.NE.AND P5, PT, R22, RZ, PT ;  /* 0x000000ff1600720c */ /* 0x008fce0003fa5270 */
[----:B------:R-:W3:Y:S06]  /*08d0*/  LDC.U8 R20, c[0x3][R20] ;  /* 0x00c0000014147b82 */ /* 0x000eec0000000000 */
[----:B------:R-:W-:Y:S05]  /*08e0*/  @!P5 BRA `(.L_x_2) ;  /* 0x0000000000b8d947 */ /* 0x000fea0003800000 */
[----:B---3--:R-:W-:Y:S01]  /*08f0*/  ISETP.NE.AND P6, PT, R20, RZ, PT ;  /* 0x000000ff1400720c */ /* 0x008fe20003fc5270 */
[----:B------:R-:W-:Y:S01]  /*0900*/  IMAD.MOV.U32 R2, RZ, RZ, 0x1 ;  /* 0x00000001ff027424 */ /* 0x000fe200078e00ff */
[----:B------:R-:W-:-:S11]  /*0910*/  PLOP3.LUT P3, PT, PT, PT, PT, 0x80, 0x8 ;  /* 0x000000000008781c */ /* 0x000fd60003f6f070 */
[----:B------:R-:W-:Y:S05]  /*0920*/  @!P6 BRA `(.L_x_2) ;  /* 0x0000000000a8e947 */ /* 0x000fea0003800000 */
[----:B0-----:R-:W-:Y:S01]  /*0930*/  ISETP.NE.AND P6, PT, R18, RZ, PT ;  /* 0x000000ff1200720c */ /* 0x001fe20003fc5270 */
[----:B------:R-:W-:Y:S01]  /*0940*/  IMAD.MOV.U32 R2, RZ, RZ, 0x2 ;  /* 0x00000002ff027424 */ /* 0x000fe200078e00ff */
[----:B------:R-:W-:Y:S02]  /*0950*/  PLOP3.LUT P4, PT, PT, PT, PT, 0x80, 0x8 ;  /* 0x000000000008781c */ /* 0x000fe40003f8f070 */
[----:B------:R-:W-:Y:S02]  /*0960*/  PLOP3.LUT P3, PT, PT, PT, PT, 0x8, 0x80 ;  /* 0x000000000080781c */ /* 0x000fe40003f6e170 */
[----:B------:R-:W-:Y:S02]  /*0970*/  PLOP3.LUT P2, PT, PT, PT, PT, 0x8, 0x80 ;  /* 0x000000000080781c */ /* 0x000fe40003f4e170 */
[----:B------:R-:W-:Y:S02]  /*0980*/  PLOP3.LUT P1, PT, PT, PT, PT, 0x8, 0x80 ;  /* 0x000000000080781c */ /* 0x000fe40003f2e170 */
[----:B------:R-:W-:-:S03]  /*0990*/  PLOP3.LUT P0, PT, PT, PT, PT, 0x8, 0x80 ;  /* 0x000000000080781c */ /* 0x000fc60003f0e170 */
[----:B------:R-:W-:Y:S10]  /*09a0*/  @!P6 BRA `(.L_x_2) ;  /* 0x000000000088e947 */ /* 0x000ff40003800000 */
[----:B------:R-:W-:Y:S01]  /*09b0*/  ISETP.NE.AND P6, PT, R16, RZ, PT ;  /* 0x000000ff1000720c */ /* 0x000fe20003fc5270 */
        /* <DEDUP_REMOVED lines=23> */
[----:B------:R-:W-:Y:S01]  /*0b30*/  IMAD.MOV.U32 R2, RZ, RZ, 0x6 ;  /* 0x00000006ff027424 */ /* 0x000fe200078e00ff */
[----:B--2---:R-:W-:Y:S02]  /*0b40*/  ISETP.NE.AND P6, PT, R8, RZ, PT ;  /* 0x000000ff0800720c */ /* 0x004fe40003fc5270 */
[----:B------:R-:W-:Y:S02]  /*0b50*/  PLOP3.LUT P3, PT, PT, PT, PT, 0x8, 0x80 ;  /* 0x000000000080781c */ /* 0x000fe40003f6e170 */
[----:B------:R-:W-:Y:S02]  /*0b60*/  SEL R2, R2, 0x7, !P6 ;  /* 0x0000000702027807 */ /* 0x000fe40007000000 */
[----:B------:R-:W-:Y:S02]  /*0b70*/  PLOP3.LUT P6, PT, P6, PT, PT, 0x8, 0x80 ;  /* 0x000000000080781c */ /* 0x000fe400037ce170 */
[----:B------:R-:W-:Y:S02]  /*0b80*/  PLOP3.LUT P4, PT, PT, PT, PT, 0x8, 0x80 ;  /* 0x000000000080781c */ /* 0x000fe40003f8e170 */
[----:B------:R-:W-:-:S02]  /*0b90*/  PLOP3.LUT P2, PT, PT, PT, PT, 0x8, 0x80 ;  /* 0x000000000080781c */ /* 0x000fc40003f4e170 */
[----:B------:R-:W-:Y:S02]  /*0ba0*/  PLOP3.LUT P1, PT, PT, PT, PT, 0x8, 0x80 ;  /* 0x000000000080781c */ /* 0x000fe40003f2e170 */
[----:B------:R-:W-:Y:S02]  /*0bb0*/  PLOP3.LUT P0, PT, PT, PT, PT, 0x8, 0x80 ;  /* 0x000000000080781c */ /* 0x000fe40003f0e170 */
[----:B------:R-:W-:-:S11]  /*0bc0*/  P2R R9, PR, RZ, 0x40 ;  /* 0x00000040ff097803 */ /* 0x000fd60000000000 */
.L_x_2:
[----:B------:R-:W-:Y:S05]  /*0bd0*/  BSYNC.RECONVERGENT B1 ;  /* 0x0000000000017941 */ /* 0x000fea0003800200 */
.L_x_1:
[----:B------:R-:W-:Y:S04]  /*0be0*/  BSSY.RECONVERGENT B1, `(.L_x_3) ;  /* 0x000000f000017945 */ /* 0x000fe80003800200 */
[----:B------:R-:W-:Y:S05]  /*0bf0*/  @!P5 BRA `(.L_x_4) ;  /* 0x000000000034d947 */ /* 0x000fea0003800000 */
[----:B------:R0:W-:Y:S01]  /*0c00*/  STL.U8 [R1], R22 ;  /* 0x0000001601007387 */ /* 0x0001e20000100000 */
[----:B------:R-:W-:Y:S05]  /*0c10*/  @P3 BRA `(.L_x_4) ;  /* 0x00000000002c3947 */ /* 0x000fea0003800000 */
[----:B---3--:R3:W-:Y:S01]  /*0c20*/  STL.U8 [R1+0x1], R20 ;  /* 0x0000011401007387 */ /* 0x0087e20000100000 */
[----:B------:R-:W-:Y:S05]  /*0c30*/  @P4 BRA `(.L_x_4) ;  /* 0x0000000000244947 */ /* 0x000fea0003800000 */
[----:B0-----:R0:W-:Y:S01]  /*0c40*/  STL.U8 [R1+0x2], R18 ;  /* 0x0000021201007387 */ /* 0x0011e20000100000 */
[----:B------:R-:W-:Y:S05]  /*0c50*/  @P2 BRA `(.L_x_4) ;  /* 0x00000000001c2947 */ /* 0x000fea0003800000 */
[----:B------:R0:W-:Y:S01]  /*0c60*/  STL.U8 [R1+0x3], R16 ;  /* 0x0000031001007387 */ /* 0x0001e20000100000 */
[----:B------:R-:W-:Y:S05]  /*0c70*/  @P1 BRA `(.L_x_4) ;  /* 0x0000000000141947 */ /* 0x000fea0003800000 */
[----:B------:R0:W-:Y:S01]  /*0c80*/  STL.U8 [R1+0x4], R12 ;  /* 0x0000040c01007387 */ /* 0x0001e20000100000 */
[----:B------:R-:W-:Y:S05]  /*0c90*/  @P0 BRA `(.L_x_4) ;  /* 0x00000000000c0947 */ /* 0x000fea0003800000 */
[----:B------:R-:W-:Y:S01]  /*0ca0*/  ISETP.NE.AND P6, PT, R9, RZ, PT ;  /* 0x000000ff0900720c */ /* 0x000fe20003fc5270 */
[----:B------:R0:W-:-:S12]  /*0cb0*/  STL.U8 [R1+0x5], R10 ;  /* 0x0000050a01007387 */ /* 0x0001d80000100000 */
[----:B--2---:R0:W-:Y:S02]  /*0cc0*/  @!P6 STL.U8 [R1+0x6], R8 ;  /* 0x000006080100e387 */ /* 0x0041e40000100000 */
.L_x_4:
[----:B------:R-:W-:Y:S05]  /*0cd0*/  BSYNC.RECONVERGENT B1 ;  /* 0x0000000000017941 */ /* 0x000fea0003800200 */
.L_x_3:
[----:B------:R-:W-:Y:S02]  /*0ce0*/  IMAD.MOV.U32 R19, RZ, RZ, 0x80 ;  /* 0x00000080ff137424 */ /* 0x000fe400078e00ff */
[----:B0-----:R-:W-:-:S05]  /*0cf0*/  IMAD.IADD R18, R1, 0x1, R2 ;  /* 0x0000000101127824 */ /* 0x001fca00078e0202 */
[----:B------:R0:W-:Y:S04]  /*0d00*/  STL.U8 [R18], R19 ;  /* 0x0000001312007387 */ /* 0x0001e80000100000 */
[----:B------:R-:W1:Y:S02]  /*0d10*/  LDL.64 R16, [R1] ;  /* 0x0000000001107983 */ /* 0x000e640000100a00 */
[----:B-12---:R-:W-:Y:S02]  /*0d20*/  IADD3 R8, PT, PT, R4, -0x1, R16 ;  /* 0xffffffff04087810 */ /* 0x006fe40007ffe010 */
[C---:B------:R-:W-:Y:S02]  /*0d30*/  PRMT R9, R17.reuse, 0x7771, RZ ;  /* 0x0000777111097816 */ /* 0x040fe400000000ff */
[----:B------:R-:W-:-:S02]  /*0d40*/  PRMT R12, R17, 0x7770, RZ ;  /* 0x00007770110c7816 */ /* 0x000fc400000000ff */
[C---:B------:R-:W-:Y:S02]  /*0d50*/  PRMT R10, R17.reuse, 0x7772, RZ ;  /* 0x00007772110a7816 */ /* 0x040fe400000000ff */
[----:B------:R-:W-:Y:S02]  /*0d60*/  LEA.HI R8, R8, 0xefcdab89, R8, 0x7 ;  /* 0xefcdab8908087811 */ /* 0x000fe400078f3808 */
[----:B------:R-:W-:Y:S01]  /*0d70*/  PRMT R12, R12, 0x6540, R9 ;  /* 0x000065400c0c7816 */ /* 0x000fe20000000009 */
[----:B------:R-:W-:Y:S01]  /*0d80*/  IMAD.U32 R11, R10, 0x10000, RZ ;  /* 0x000100000a0b7824 */ /* 0x000fe200078e00ff */
[----:B------:R-:W-:Y:S02]  /*0d90*/  PRMT R9, R17, 0x7773, RZ ;  /* 0x0000777311097816 */ /* 0x000fe400000000ff */
[----:B------:R-:W-:Y:S02]  /*0da0*/  LOP3.LUT R13, R8, 0xefcdab89, RZ, 0xc0, !PT ;  /* 0xefcdab89080d7812 */ /* 0x000fe400078ec0ff */
[----:B------:R-:W-:Y:S01]  /*0db0*/  LOP3.LUT R12, R12, 0xff0000, R11, 0xf8, !PT ;  /* 0x00ff00000c0c7812 */ /* 0x000fe200078ef80b */
[----:B------:R-:W-:Y:S01]  /*0dc0*/  IMAD.SHL.U32 R9, R9, 0x1000000, RZ ;  /* 0x0100000009097824 */ /* 0x000fe200078e00ff */
[----:B------:R-:W-:-:S04]  /*0dd0*/  LOP3.LUT R10, R13, 0x98badcfe, R8, 0xf4, !PT ;  /* 0x98badcfe0d0a7812 */ /* 0x000fc800078ef408 */
[----:B------:R-:W-:Y:S02]  /*0de0*/  LOP3.LUT R9, R12, R9, RZ, 0xfc, !PT ;  /* 0x000000090c097212 */ /* 0x000fe400078efcff */
[----:B------:R-:W-:-:S05]  /*0df0*/  IADD3 R10, PT, PT, R10, 0x10325476, R5 ;  /* 0x103254760a0a7810 */ /* 0x000fca0007ffe005 */
[----:B------:R-:W-:-:S05]  /*0e00*/  IMAD.IADD R11, R9, 0x1, R10 ;  /* 0x00000001090b7824 */ /* 0x000fca00078e020a */
[----:B------:R-:W-:-:S05]  /*0e10*/  LEA.HI R10, R11, R8, RZ, 0xc ;  /* 0x000000080b0a7211 */ /* 0x000fca00078f60ff */
[----:B------:R-:W-:-:S05]  /*0e20*/  IMAD R13, R11, 0x1000, R10 ;  /* 0x000010000b0d7824 */ /* 0x000fca00078e020a */
[----:B------:R-:W-:-:S04]  /*0e30*/  LOP3.LUT R11, R13, 0xefcdab89, R8, 0xac, !PT ;  /* 0xefcdab890d0b7812 */ /* 0x000fc800078eac08 */
[----:B----4-:R-:W-:-:S04]  /*0e40*/  IADD3 R10, PT, PT, R11, -0x67452302, R6 ;  /* 0x98badcfe0b0a7810 */ /* 0x010fc80007ffe006 */
[----:B------:R-:W-:-:S05]  /*0e50*/  LEA.HI R11, R10, R13, RZ, 0x11 ;  /* 0x0000000d0a0b7211 */ /* 0x000fca00078f88ff */
[----:B------:R-:W-:-:S05]  /*0e60*/  IMAD R12, R10, 0x20000, R11 ;  /* 0x000200000a0c7824 */ /* 0x000fca00078e020b */
[----:B------:R-:W-:-:S04]  /*0e70*/  LOP3.LUT R10, R8, R12, R13, 0xb8, !PT ;  /* 0x0000000c080a7212 */ /* 0x000fc800078eb80d */
[----:B------:R-:W-:-:S04]  /*0e80*/  IADD3 R11, PT, PT, R10, -0x10325477, R7 ;  /* 0xefcdab890a0b7810 */ /* 0x000fc80007ffe007 */
[----:B------:R-:W-:-:S05]  /*0e90*/  LEA.HI R10, R11, R12, RZ, 0x16 ;  /* 0x0000000c0b0a7211 */ /* 0x000fca00078fb0ff */
[----:B------:R-:W-:-:S05]  /*0ea0*/  IMAD R10, R11, 0x400000, R10 ;  /* 0x004000000b0a7824 */ /* 0x000fca00078e020a */
[----:B------:R-:W-:-:S04]  /*0eb0*/  LOP3.LUT R11, R13, R10, R12, 0xb8, !PT ;  /* 0x0000000a0d0b7212 */ /* 0x000fc800078eb80c */
[----:B------:R-:W-:-:S04]  /*0ec0*/  IADD3 R11, PT, PT, R11, UR8, R8 ;  /* 0x000000080b0b7c10 */ /* 0x000fc8000fffe008 */
        /* <DEDUP_REMOVED lines=39> */
[----:B------:R-:W-:-:S05]  /*1140*/  IADD3 R13, PT, PT, R12, UR18, R13 ;  /* 0x000000120c0d7c10 */ /* 0x000fca000fffe00d */
[----:B------:R-:W-:-:S05]  /*1150*/  IMAD R13, R2, 0x8, R13 ;  /* 0x00000008020d7824 */ /* 0x000fca00078e020d */
        /* <DEDUP_REMOVED lines=8> */
[----:B------:R-:W-:-:S05]  /*11e0*/  IMAD.IADD R11, R9, 0x1, R12 ;  /* 0x00000001090b7824 */ /* 0x000fca00078e020c */
        /* <DEDUP_REMOVED lines=114> */
[----:B------:R-:W-:Y:S02]  /*1910*/  IMAD R12, R10, 0x800000, R11 ;  /* 0x008000000a0c7824 */ /* 0x000fe400078e020b */
[----:B------:R-:W1:Y:S03]  /*1920*/  LDC.64 R10, c[0x0][0x380] ;  /* 0x0000e000ff0a7b82 */ /* 0x000e660000000a00 */
[----:B0-----:R-:W-:-:S04]  /*1930*/  LOP3.LUT R18, R12, R13, R8, 0x96, !PT ;  /* 0x0000000d0c127212 */ /* 0x001fc800078e9608 */
[----:B------:R-:W-:-:S04]  /*1940*/  IADD3 R17, PT, PT, R18, UR48, R17 ;  /* 0x0000003012117c10 */ /* 0x000fc8000fffe011 */
[----:B------:R-:W-:-:S05]  /*1950*/  LEA.HI R18, R17, R12, RZ, 0x4 ;  /* 0x0000000c11127211 */ /* 0x000fca00078f20ff */
[----:B------:R-:W-:-:S05]  /*1960*/  IMAD R17, R17, 0x10, R18 ;  /* 0x0000001011117824 */ /* 0x000fca00078e0212 */
[----:B------:R-:W-:-:S04]  /*1970*/  LOP3.LUT R19, R17, R12, R13, 0x96, !PT ;  /* 0x0000000c11137212 */ /* 0x000fc800078e960d */
[----:B------:R-:W-:Y:S02]  /*1980*/  IADD3 R18, PT, PT, R19, UR49, R8 ;  /* 0x0000003113127c10 */ /* 0x000fe4000fffe008 */
[----:B-1----:R-:W2:Y:S01]  /*1990*/  LDG.E R8, desc[UR6][R10.64] ;  /* 0x000000060a087981 */ /* 0x002ea2000c1e1900 */
[----:B------:R-:W-:Y:S01]  /*19a0*/  BSSY.RECONVERGENT B1, `(.L_x_5) ;  /* 0x000005d000017945 */ /* 0x000fe20003800200 */
[----:B------:R-:W-:-:S05]  /*19b0*/  LEA.HI R19, R18, R17, RZ, 0xb ;  /* 0x0000001112137211 */ /* 0x000fca00078f58ff */
[----:B------:R-:W-:-:S05]  /*19c0*/  IMAD R18, R18, 0x800, R19 ;  /* 0x0000080012127824 */ /* 0x000fca00078e0213 */
[----:B---3--:R-:W-:-:S04]  /*19d0*/  LOP3.LUT R20, R18, R17, R12, 0x96, !PT ;  /* 0x0000001112147212 */ /* 0x008fc800078e960c */
        /* <DEDUP_REMOVED lines=61> */
[----:B------:R-:W-:-:S04]  /*1db0*/  IMAD R16, R9, 0x40, R16 ;  /* 0x0000004009107824 */ /* 0x000fc800078e0210 */
[----:B------:R-:W-:Y:S01]  /*1dc0*/  VIADD R17, R16, 0x67452301 ;  /* 0x6745230110117836 */ /* 0x000fe20000000000 */
[----:B------:R-:W-:-:S04]  /*1dd0*/  LOP3.LUT R9, R2, R16, R13, 0x2d, !PT ;  /* 0x0000001002097212 */ /* 0x000fc800078e2d0d */
[----:B------:R-:W-:Y:S02]  /*1de0*/  IADD3 R9, PT, PT, R9, UR65, R12 ;  /* 0x0000004109097c10 */ /* 0x000fe4000fffe00c */
[----:B--2---:R-:W-:Y:S02]  /*1df0*/  ISETP.NE.AND P0, PT, R17, R8, PT ;  /* 0x000000081100720c */ /* 0x004fe40003f05270 */
        /* <DEDUP_REMOVED lines=9> */
[----:B------:R-:W-:Y:S01]  /*1e90*/  IMAD R2, R13, 0x200000, R2 ;  /* 0x002000000d027824 */ /* 0x000fe200078e0202 */
[----:B------:R-:W-:Y:S06]  /*1ea0*/  @P0 BRA `(.L_x_6) ;  /* 0x0000000000300947 */ /* 0x000fec0003800000 */
[----:B------:R-:W2:Y:S01]  /*1eb0*/  LDG.E R13, desc[UR6][R10.64+0x4] ;  /* 0x000004060a0d7981 */ /* 0x000ea2000c1e1900 */
[----:B------:R-:W-:-:S05]  /*1ec0*/  VIADD R2, R2, 0xefcdab89 ;  /* 0xefcdab8902027836 */ /* 0x000fca0000000000 */
[----:B--2---:R-:W-:-:S13]  /*1ed0*/  ISETP.NE.AND P0, PT, R2, R13, PT ;  /* 0x0000000d0200720c */ /* 0x004fda0003f05270 */
[----:B------:R-:W-:Y:S05]  /*1ee0*/  @P0 BRA `(.L_x_6) ;  /* 0x0000000000200947 */ /* 0x000fea0003800000 */
[----:B------:R-:W2:Y:S01]  /*1ef0*/  LDG.E R2, desc[UR6][R10.64+0x8] ;  /* 0x000008060a027981 */ /* 0x000ea2000c1e1900 */
[----:B------:R-:W-:-:S05]  /*1f00*/  VIADD R13, R12, 0x98badcfe ;  /* 0x98badcfe0c0d7836 */ /* 0x000fca0000000000 */
[----:B--2---:R-:W-:-:S13]  /*1f10*/  ISETP.NE.AND P0, PT, R13, R2, PT ;  /* 0x000000020d00720c */ /* 0x004fda0003f05270 */
[----:B------:R-:W-:Y:S05]  /*1f20*/  @P0 BRA `(.L_x_6) ;  /* 0x0000000000100947 */ /* 0x000fea0003800000 */
[----:B------:R-:W2:Y:S01]  /*1f30*/  LDG.E R10, desc[UR6][R10.64+0xc] ;  /* 0x00000c060a0a7981 */ /* 0x000ea2000c1e1900 */
[----:B------:R-:W-:-:S05]  /*1f40*/  VIADD R9, R9, 0x10325476 ;  /* 0x1032547609097836 */ /* 0x000fca0000000000 */
[----:B--2---:R-:W-:-:S13]  /*1f50*/  ISETP.NE.AND P0, PT, R9, R10, PT ;  /* 0x0000000a0900720c */ /* 0x004fda0003f05270 */
[----:B------:R-:W-:Y:S05]  /*1f60*/  @!P0 BRA `(.L_x_7) ;  /* 0x0000000000208947 */ /* 0x000fea0003800000 */
.L_x_6:
[----:B------:R-:W-:Y:S05]  /*1f70*/  BSYNC.RECONVERGENT B1 ;  /* 0x0000000000017941 */ /* 0x000fea0003800200 */
.L_x_5:
[----:B------:R-:W-:-:S04]  /*1f80*/  IADD3 R0, P0, PT, R0, UR4, RZ ;  /* 0x0000000400007c10 */ /* 0x000fc8000ff1e0ff */
[----:B------:R-:W-:Y:S02]  /*1f90*/  IADD3.X R3, PT, PT, R3, UR5, RZ, P0, !PT ;  /* 0x0000000503037c10 */ /* 0x000fe400087fe4ff */
[----:B------:R-:W-:-:S04]  /*1fa0*/  ISETP.GE.U32.AND P0, PT, R0, -0xf699080, PT ;  /* 0xf0966f800000780c */ /* 0x000fc80003f06070 */
[----:B------:R-:W-:-:S13]  /*1fb0*/  ISETP.GE.U32.AND.EX P0, PT, R3, 0x333, PT, P0 ;  /* 0x000003330300780c */ /* 0x000fda0003f06100 */
[----:B------:R-:W-:Y:S05]  /*1fc0*/  @!P0 BRA `(.L_x_8) ;  /* 0xffffffe000908947 */ /* 0x000fea000383ffff */
[----:B------:R-:W-:Y:S05]  /*1fd0*/  BSYNC.RECONVERGENT B0 ;  /* 0x0000000000007941 */ /* 0x000fea0003800200 */
.L_x_0:
[----:B------:R-:W-:Y:S05]  /*1fe0*/  EXIT ;  /* 0x000000000000794d */ /* 0x000fea0003800000 */
.L_x_7:
[----:B------:R-:W0:Y:S01]  /*1ff0*/  LDCU.64 UR68, c[0x4][URZ] ;  /* 0x01000000ff4477ac */ /* 0x000e220008000a00 */
[----:B------:R-:W-:Y:S02]  /*2000*/  IMAD.MOV.U32 R5, RZ, RZ, 0x1 ;  /* 0x00000001ff057424 */ /* 0x000fe400078e00ff */
[----:B------:R-:W-:Y:S02]  /*2010*/  IMAD.MOV.U32 R4, RZ, RZ, RZ ;  /* 0x000000ffff047224 */ /* 0x000fe400078e00ff */
[----:B0-----:R-:W-:Y:S02]  /*2020*/  IMAD.U32 R2, RZ, RZ, UR68 ;  /* 0x00000044ff027e24 */ /* 0x001fe4000f8e00ff */
[----:B------:R-:W-:-:S05]  /*2030*/  IMAD.U32 R3, RZ, RZ, UR69 ;  /* 0x00000045ff037e24 */ /* 0x000fca000f8e00ff */
[----:B------:R-:W2:Y:S02]  /*2040*/  ATOMG.E.CAS.STRONG.GPU PT, R2, [R2], R4, R5 ;  /* 0x00000004020273a9 */ /* 0x000ea400001ee105 */
[----:B--2---:R-:W-:-:S13]  /*2050*/  ISETP.NE.AND P0, PT, R2, RZ, PT ;  /* 0x000000ff0200720c */ /* 0x004fda0003f05270 */
[----:B------:R-:W-:Y:S05]  /*2060*/  @P0 EXIT ;  /* 0x000000000000094d */ /* 0x000fea0003800000 */
[----:B------:R-:W0:Y:S02]  /*2070*/  LDC.64 R2, c[0x4][0x8] ;  /* 0x01000200ff027b82 */ /* 0x000e240000000a00 */
[----:B0-----:R-:W-:Y:S01]  /*2080*/  STG.E.64 desc[UR6][R2.64], R14 ;  /* 0x0000000e02007986 */ /* 0x001fe2000c101b06 */
[----:B------:R-:W-:Y:S05]  /*2090*/  EXIT ;  /* 0x000000000000794d */ /* 0x000fea0003800000 */
.L_x_9:
[----:B------:R-:W-:-:S00]  /*20a0*/  BRA `(.L_x_9) ;  /* 0xfffffffc00fc7947 */ /* 0x000fc0000383ffff */
[----:B------:R-:W-:-:S00]  /*20b0*/  NOP ;  /* 0x0000000000007918 */ /* 0x000fc00000000000 */
        /* <DEDUP_REMOVED lines=12> */
.L_x_10:


//--------------------- .nv.shared.reserved.0     --------------------------
	.section	.nv.shared.reserved.0,"aw",@nobits
	.weak		__nv_reservedSMEM_offset_0_alias
	.size		__nv_reservedSMEM_offset_0_alias, 0, 64
	.other		__nv_reservedSMEM_offset_0_alias,@"STO_CUDA_RESERVED_SHARED STV_DEFAULT"
__nv_reservedSMEM_offset_0_alias:
	.zero		0
	.zero		64


//--------------------- .nv.global                --------------------------
	.section	.nv.global,"aw",@nobits
	.align	8
.nv.global:
	.type		g_idx,@object
	.size		g_idx,(g_found - g_idx)
	.other		g_idx,@"STV_DEFAULT STO_CUDA_MANAGED"
g_idx:
	.zero		8
	.type		g_found,@object
	.size		g_found,(.L_0 - g_found)
	.other		g_found,@"STV_DEFAULT STO_CUDA_MANAGED"
g_found:
	.zero		4
.L_0:


//--------------------- .nv.constant0._Z6brute7PKh --------------------------
	.section	.nv.constant0._Z6brute7PKh,"a",@progbits
	.sectionflags	@""
	.align	4
.nv.constant0._Z6brute7PKh:
	.zero		904


//--------------------- SYMBOLS --------------------------

	.type		.nv.reservedSmem.offset0,@object
	.size		.nv.reservedSmem.offset0,0x4
